//
// Generated by NVIDIA NVVM Compiler
//
// Compiler Build ID: CL-36424714
// Cuda compilation tools, release 13.0, V13.0.88
// Based on NVVM 20.0.0
//

.version 9.0
.target sm_100
.address_size 64

	// .globl	_Z18grid_search_kernel10GridParams16ConstraintParamsPyS1_yy

.visible .entry _Z18grid_search_kernel10GridParams16ConstraintParamsPyS1_yy(
	.param .align 8 .b8 _Z18grid_search_kernel10GridParams16ConstraintParamsPyS1_yy_param_0[200],
	.param .align 8 .b8 _Z18grid_search_kernel10GridParams16ConstraintParamsPyS1_yy_param_1[960],
	.param .u64 .ptr .align 1 _Z18grid_search_kernel10GridParams16ConstraintParamsPyS1_yy_param_2,
	.param .u64 .ptr .align 1 _Z18grid_search_kernel10GridParams16ConstraintParamsPyS1_yy_param_3,
	.param .u64 _Z18grid_search_kernel10GridParams16ConstraintParamsPyS1_yy_param_4,
	.param .u64 _Z18grid_search_kernel10GridParams16ConstraintParamsPyS1_yy_param_5
)
{
	.reg .pred 	%p<24>;
	.reg .b32 	%r<78>;
	.reg .b64 	%rd<148>;
	.reg .b64 	%fd<281>;

	mov.b64 	%rd78, _Z18grid_search_kernel10GridParams16ConstraintParamsPyS1_yy_param_0;
	mov.b64 	%rd79, _Z18grid_search_kernel10GridParams16ConstraintParamsPyS1_yy_param_1;
	ld.param.u64 	%rd82, [_Z18grid_search_kernel10GridParams16ConstraintParamsPyS1_yy_param_4];
	ld.param.u64 	%rd83, [_Z18grid_search_kernel10GridParams16ConstraintParamsPyS1_yy_param_5];
	mov.u32 	%r11, %ctaid.x;
	mov.u32 	%r12, %ntid.x;
	mov.u32 	%r13, %tid.x;
	mad.lo.s32 	%r1, %r11, %r12, %r13;
	mov.u32 	%r14, %nctaid.x;
	mul.lo.s32 	%r15, %r14, %r12;
	cvt.u64.u32 	%rd1, %r15;
	not.b64 	%rd84, %rd82;
	add.s64 	%rd85, %rd84, %rd1;
	add.s64 	%rd2, %rd85, %rd83;
	and.b64  	%rd86, %rd2, -4294967296;
	setp.ne.s64 	%p1, %rd86, 0;
	@%p1 bra 	$L__BB0_2;
	cvt.u32.u64 	%r16, %rd1;
	cvt.u32.u64 	%r17, %rd2;
	div.u32 	%r18, %r17, %r16;
	cvt.u64.u32 	%rd127, %r18;
	bra.uni 	$L__BB0_3;
$L__BB0_2:
	div.u64 	%rd127, %rd2, %rd1;
$L__BB0_3:
	cvt.u64.u32 	%rd87, %r1;
	mad.lo.s64 	%rd128, %rd127, %rd87, %rd82;
	add.s64 	%rd88, %rd128, %rd127;
	min.u64 	%rd7, %rd83, %rd88;
	setp.le.u64 	%p2, %rd7, %rd128;
	@%p2 bra 	$L__BB0_47;
	mov.u64 	%rd89, %rd78;
	ld.param.v2.u32 	{%r19, %r20}, [%rd89+192];
	cvt.s64.s32 	%rd8, %r20;
	cvt.s64.s32 	%rd9, %r19;
	ld.param.v2.u32 	{%r21, %r22}, [%rd89+184];
	cvt.s64.s32 	%rd10, %r22;
	cvt.s64.s32 	%rd11, %r21;
	ld.param.v2.u32 	{%r23, %r24}, [%rd89+176];
	cvt.s64.s32 	%rd12, %r24;
	cvt.s64.s32 	%rd13, %r23;
	ld.param.v2.u32 	{%r25, %r26}, [%rd89+168];
	cvt.s64.s32 	%rd14, %r26;
	cvt.s64.s32 	%rd15, %r25;
	ld.param.v2.u32 	{%r27, %r28}, [%rd89+160];
	cvt.s64.s32 	%rd16, %r28;
	cvt.s64.s32 	%rd17, %r27;
	ld.param.f64 	%fd1, [%rd89+80];
	ld.param.f64 	%fd2, [%rd89+8];
	ld.param.f64 	%fd3, [%rd89+88];
	ld.param.f64 	%fd4, [%rd89+16];
	ld.param.f64 	%fd5, [%rd89+96];
	ld.param.f64 	%fd6, [%rd89+24];
	ld.param.f64 	%fd7, [%rd89+104];
	ld.param.f64 	%fd8, [%rd89+32];
	ld.param.f64 	%fd9, [%rd89+112];
	ld.param.f64 	%fd10, [%rd89+40];
	ld.param.f64 	%fd11, [%rd89+120];
	ld.param.f64 	%fd12, [%rd89+48];
	ld.param.f64 	%fd13, [%rd89+128];
	ld.param.f64 	%fd14, [%rd89+56];
	ld.param.f64 	%fd15, [%rd89+136];
	ld.param.f64 	%fd16, [%rd89+64];
	ld.param.f64 	%fd17, [%rd89+144];
	ld.param.f64 	%fd18, [%rd89+72];
	ld.param.f64 	%fd19, [%rd89+152];
	mov.u64 	%rd18, %rd79;
	ld.param.f64 	%fd20, [%rd18+24];
	ld.param.f64 	%fd21, [%rd18+32];
	ld.param.f64 	%fd22, [%rd18+200];
	ld.param.f64 	%fd23, [%rd18+208];
	ld.param.f64 	%fd24, [%rd18+216];
	ld.param.f64 	%fd25, [%rd18+232];
	ld.param.f64 	%fd26, [%rd18+816];
	ld.param.f64 	%fd27, [%rd18+896];
	ld.param.f64 	%fd28, [%rd18+248];
	ld.param.f64 	%fd29, [%rd18+256];
	ld.param.f64 	%fd30, [%rd18+264];
	ld.param.f64 	%fd31, [%rd18+280];
	cvt.u32.u64 	%r29, %rd8;
	cvt.u32.u64 	%r34, %rd9;
	ld.param.f64 	%fd53, [%rd18];
	ld.param.f64 	%fd55, [%rd18+8];
	ld.param.f64 	%fd57, [%rd18+16];
	ld.param.f64 	%fd61, [%rd18+40];
	ld.param.f64 	%fd63, [%rd18+48];
	ld.param.f64 	%fd65, [%rd18+56];
	ld.param.f64 	%fd67, [%rd18+64];
	ld.param.f64 	%fd69, [%rd18+72];
	ld.param.f64 	%fd71, [%rd18+800];
	ld.param.f64 	%fd74, [%rd18+880];
$L__BB0_5:
	or.b64  	%rd90, %rd128, %rd8;
	and.b64  	%rd91, %rd90, -4294967296;
	setp.ne.s64 	%p3, %rd91, 0;
	@%p3 bra 	$L__BB0_7;
	cvt.u32.u64 	%r30, %rd128;
	div.u32 	%r31, %r30, %r29;
	mul.lo.s32 	%r32, %r31, %r29;
	sub.s32 	%r33, %r30, %r32;
	cvt.u64.u32 	%rd129, %r31;
	cvt.u64.u32 	%rd130, %r33;
	bra.uni 	$L__BB0_8;
$L__BB0_7:
	div.u64 	%rd129, %rd128, %rd8;
	mul.lo.s64 	%rd92, %rd129, %rd8;
	sub.s64 	%rd130, %rd128, %rd92;
$L__BB0_8:
	cvt.u32.u64 	%r2, %rd130;
	or.b64  	%rd93, %rd129, %rd9;
	and.b64  	%rd94, %rd93, -4294967296;
	setp.ne.s64 	%p4, %rd94, 0;
	@%p4 bra 	$L__BB0_10;
	cvt.u32.u64 	%r35, %rd129;
	div.u32 	%r36, %r35, %r34;
	mul.lo.s32 	%r37, %r36, %r34;
	sub.s32 	%r38, %r35, %r37;
	cvt.u64.u32 	%rd131, %r36;
	cvt.u64.u32 	%rd132, %r38;
	bra.uni 	$L__BB0_11;
$L__BB0_10:
	div.u64 	%rd131, %rd129, %rd9;
	mul.lo.s64 	%rd95, %rd131, %rd9;
	sub.s64 	%rd132, %rd129, %rd95;
$L__BB0_11:
	cvt.u32.u64 	%r3, %rd132;
	or.b64  	%rd96, %rd131, %rd10;
	and.b64  	%rd97, %rd96, -4294967296;
	setp.ne.s64 	%p5, %rd97, 0;
	@%p5 bra 	$L__BB0_13;
	cvt.u32.u64 	%r39, %rd10;
	cvt.u32.u64 	%r40, %rd131;
	div.u32 	%r41, %r40, %r39;
	mul.lo.s32 	%r42, %r41, %r39;
	sub.s32 	%r43, %r40, %r42;
	cvt.u64.u32 	%rd133, %r41;
	cvt.u64.u32 	%rd134, %r43;
	bra.uni 	$L__BB0_14;
$L__BB0_13:
	div.u64 	%rd133, %rd131, %rd10;
	mul.lo.s64 	%rd98, %rd133, %rd10;
	sub.s64 	%rd134, %rd131, %rd98;
$L__BB0_14:
	cvt.u32.u64 	%r4, %rd134;
	or.b64  	%rd99, %rd133, %rd11;
	and.b64  	%rd100, %rd99, -4294967296;
	setp.ne.s64 	%p6, %rd100, 0;
	@%p6 bra 	$L__BB0_16;
	cvt.u32.u64 	%r44, %rd11;
	cvt.u32.u64 	%r45, %rd133;
	div.u32 	%r46, %r45, %r44;
	mul.lo.s32 	%r47, %r46, %r44;
	sub.s32 	%r48, %r45, %r47;
	cvt.u64.u32 	%rd135, %r46;
	cvt.u64.u32 	%rd136, %r48;
	bra.uni 	$L__BB0_17;
$L__BB0_16:
	div.u64 	%rd135, %rd133, %rd11;
	mul.lo.s64 	%rd101, %rd135, %rd11;
	sub.s64 	%rd136, %rd133, %rd101;
$L__BB0_17:
	cvt.u32.u64 	%r5, %rd136;
	or.b64  	%rd102, %rd135, %rd12;
	and.b64  	%rd103, %rd102, -4294967296;
	setp.ne.s64 	%p7, %rd103, 0;
	@%p7 bra 	$L__BB0_19;
	cvt.u32.u64 	%r49, %rd12;
	cvt.u32.u64 	%r50, %rd135;
	div.u32 	%r51, %r50, %r49;
	mul.lo.s32 	%r52, %r51, %r49;
	sub.s32 	%r53, %r50, %r52;
	cvt.u64.u32 	%rd137, %r51;
	cvt.u64.u32 	%rd138, %r53;
	bra.uni 	$L__BB0_20;
$L__BB0_19:
	div.u64 	%rd137, %rd135, %rd12;
	mul.lo.s64 	%rd104, %rd137, %rd12;
	sub.s64 	%rd138, %rd135, %rd104;
$L__BB0_20:
	cvt.u32.u64 	%r6, %rd138;
	or.b64  	%rd105, %rd137, %rd13;
	and.b64  	%rd106, %rd105, -4294967296;
	setp.ne.s64 	%p8, %rd106, 0;
	@%p8 bra 	$L__BB0_22;
	cvt.u32.u64 	%r54, %rd13;
	cvt.u32.u64 	%r55, %rd137;
	div.u32 	%r56, %r55, %r54;
	mul.lo.s32 	%r57, %r56, %r54;
	sub.s32 	%r58, %r55, %r57;
	cvt.u64.u32 	%rd139, %r56;
	cvt.u64.u32 	%rd140, %r58;
	bra.uni 	$L__BB0_23;
$L__BB0_22:
	div.u64 	%rd139, %rd137, %rd13;
	mul.lo.s64 	%rd107, %rd139, %rd13;
	sub.s64 	%rd140, %rd137, %rd107;
$L__BB0_23:
	cvt.u32.u64 	%r7, %rd140;
	or.b64  	%rd108, %rd139, %rd14;
	and.b64  	%rd109, %rd108, -4294967296;
	setp.ne.s64 	%p9, %rd109, 0;
	@%p9 bra 	$L__BB0_25;
	cvt.u32.u64 	%r59, %rd14;
	cvt.u32.u64 	%r60, %rd139;
	div.u32 	%r61, %r60, %r59;
	mul.lo.s32 	%r62, %r61, %r59;
	sub.s32 	%r63, %r60, %r62;
	cvt.u64.u32 	%rd141, %r61;
	cvt.u64.u32 	%rd142, %r63;
	bra.uni 	$L__BB0_26;
$L__BB0_25:
	div.u64 	%rd141, %rd139, %rd14;
	mul.lo.s64 	%rd110, %rd141, %rd14;
	sub.s64 	%rd142, %rd139, %rd110;
$L__BB0_26:
	cvt.u32.u64 	%r8, %rd142;
	or.b64  	%rd111, %rd141, %rd15;
	and.b64  	%rd112, %rd111, -4294967296;
	setp.ne.s64 	%p10, %rd112, 0;
	@%p10 bra 	$L__BB0_28;
	cvt.u32.u64 	%r64, %rd15;
	cvt.u32.u64 	%r65, %rd141;
	div.u32 	%r66, %r65, %r64;
	mul.lo.s32 	%r67, %r66, %r64;
	sub.s32 	%r68, %r65, %r67;
	cvt.u64.u32 	%rd143, %r66;
	cvt.u64.u32 	%rd144, %r68;
	bra.uni 	$L__BB0_29;
$L__BB0_28:
	div.u64 	%rd143, %rd141, %rd15;
	mul.lo.s64 	%rd113, %rd143, %rd15;
	sub.s64 	%rd144, %rd141, %rd113;
$L__BB0_29:
	cvt.u32.u64 	%r9, %rd144;
	or.b64  	%rd114, %rd143, %rd16;
	and.b64  	%rd115, %rd114, -4294967296;
	setp.ne.s64 	%p11, %rd115, 0;
	@%p11 bra 	$L__BB0_31;
	cvt.u32.u64 	%r69, %rd16;
	cvt.u32.u64 	%r70, %rd143;
	div.u32 	%r71, %r70, %r69;
	mul.lo.s32 	%r72, %r71, %r69;
	sub.s32 	%r73, %r70, %r72;
	cvt.u64.u32 	%rd145, %r71;
	cvt.u64.u32 	%rd146, %r73;
	bra.uni 	$L__BB0_32;
$L__BB0_31:
	div.u64 	%rd145, %rd143, %rd16;
	mul.lo.s64 	%rd116, %rd145, %rd16;
	sub.s64 	%rd146, %rd143, %rd116;
$L__BB0_32:
	cvt.u32.u64 	%r10, %rd146;
	or.b64  	%rd117, %rd145, %rd17;
	and.b64  	%rd118, %rd117, -4294967296;
	setp.ne.s64 	%p12, %rd118, 0;
	@%p12 bra 	$L__BB0_34;
	cvt.u32.u64 	%r74, %rd17;
	cvt.u32.u64 	%r75, %rd145;
	rem.u32 	%r76, %r75, %r74;
	cvt.u64.u32 	%rd147, %r76;
	bra.uni 	$L__BB0_35;
$L__BB0_34:
	rem.u64 	%rd147, %rd145, %rd17;
$L__BB0_35:
	cvt.u32.u64 	%r77, %rd147;
	cvt.rn.f64.s32 	%fd42, %r77;
	mov.u64 	%rd119, %rd78;
	ld.param.f64 	%fd43, [%rd119];
	fma.rn.f64 	%fd32, %fd1, %fd42, %fd43;
	cvt.rn.f64.s32 	%fd44, %r10;
	fma.rn.f64 	%fd33, %fd3, %fd44, %fd2;
	cvt.rn.f64.s32 	%fd45, %r9;
	fma.rn.f64 	%fd34, %fd5, %fd45, %fd4;
	cvt.rn.f64.s32 	%fd46, %r8;
	fma.rn.f64 	%fd35, %fd7, %fd46, %fd6;
	cvt.rn.f64.s32 	%fd47, %r7;
	fma.rn.f64 	%fd36, %fd9, %fd47, %fd8;
	cvt.rn.f64.s32 	%fd48, %r6;
	fma.rn.f64 	%fd37, %fd11, %fd48, %fd10;
	cvt.rn.f64.s32 	%fd49, %r5;
	fma.rn.f64 	%fd38, %fd13, %fd49, %fd12;
	cvt.rn.f64.s32 	%fd50, %r4;
	fma.rn.f64 	%fd39, %fd15, %fd50, %fd14;
	cvt.rn.f64.s32 	%fd51, %r3;
	fma.rn.f64 	%fd40, %fd17, %fd51, %fd16;
	cvt.rn.f64.s32 	%fd52, %r2;
	fma.rn.f64 	%fd41, %fd19, %fd52, %fd18;
	fma.rn.f64 	%fd54, %fd53, %fd32, 0d0000000000000000;
	fma.rn.f64 	%fd56, %fd55, %fd33, %fd54;
	fma.rn.f64 	%fd58, %fd57, %fd34, %fd56;
	fma.rn.f64 	%fd59, %fd20, %fd35, %fd58;
	fma.rn.f64 	%fd60, %fd21, %fd36, %fd59;
	fma.rn.f64 	%fd62, %fd61, %fd37, %fd60;
	fma.rn.f64 	%fd64, %fd63, %fd38, %fd62;
	fma.rn.f64 	%fd66, %fd65, %fd39, %fd64;
	fma.rn.f64 	%fd68, %fd67, %fd40, %fd66;
	fma.rn.f64 	%fd70, %fd69, %fd41, %fd68;
	sub.f64 	%fd72, %fd70, %fd71;
	abs.f64 	%fd73, %fd72;
	setp.gt.f64 	%p13, %fd73, %fd74;
	@%p13 bra 	$L__BB0_46;
	ld.param.f64 	%fd75, [%rd18+80];
	fma.rn.f64 	%fd76, %fd75, %fd32, 0d0000000000000000;
	ld.param.f64 	%fd77, [%rd18+88];
	fma.rn.f64 	%fd78, %fd77, %fd33, %fd76;
	ld.param.f64 	%fd79, [%rd18+96];
	fma.rn.f64 	%fd80, %fd79, %fd34, %fd78;
	ld.param.f64 	%fd81, [%rd18+104];
	fma.rn.f64 	%fd82, %fd81, %fd35, %fd80;
	ld.param.f64 	%fd83, [%rd18+112];
	fma.rn.f64 	%fd84, %fd83, %fd36, %fd82;
	ld.param.f64 	%fd85, [%rd18+120];
	fma.rn.f64 	%fd86, %fd85, %fd37, %fd84;
	ld.param.f64 	%fd87, [%rd18+128];
	fma.rn.f64 	%fd88, %fd87, %fd38, %fd86;
	ld.param.f64 	%fd89, [%rd18+136];
	fma.rn.f64 	%fd90, %fd89, %fd39, %fd88;
	ld.param.f64 	%fd91, [%rd18+144];
	fma.rn.f64 	%fd92, %fd91, %fd40, %fd90;
	ld.param.f64 	%fd93, [%rd18+152];
	fma.rn.f64 	%fd94, %fd93, %fd41, %fd92;
	ld.param.f64 	%fd95, [%rd18+808];
	sub.f64 	%fd96, %fd94, %fd95;
	abs.f64 	%fd97, %fd96;
	ld.param.f64 	%fd98, [%rd18+888];
	setp.gt.f64 	%p14, %fd97, %fd98;
	@%p14 bra 	$L__BB0_46;
	ld.param.f64 	%fd99, [%rd18+160];
	fma.rn.f64 	%fd100, %fd99, %fd32, 0d0000000000000000;
	ld.param.f64 	%fd101, [%rd18+168];
	fma.rn.f64 	%fd102, %fd101, %fd33, %fd100;
	ld.param.f64 	%fd103, [%rd18+176];
	fma.rn.f64 	%fd104, %fd103, %fd34, %fd102;
	ld.param.f64 	%fd105, [%rd18+184];
	fma.rn.f64 	%fd106, %fd105, %fd35, %fd104;
	ld.param.f64 	%fd107, [%rd18+192];
	fma.rn.f64 	%fd108, %fd107, %fd36, %fd106;
	fma.rn.f64 	%fd109, %fd22, %fd37, %fd108;
	fma.rn.f64 	%fd110, %fd23, %fd38, %fd109;
	fma.rn.f64 	%fd111, %fd24, %fd39, %fd110;
	ld.param.f64 	%fd112, [%rd18+224];
	fma.rn.f64 	%fd113, %fd112, %fd40, %fd111;
	fma.rn.f64 	%fd114, %fd25, %fd41, %fd113;
	sub.f64 	%fd115, %fd114, %fd26;
	abs.f64 	%fd116, %fd115;
	setp.gt.f64 	%p15, %fd116, %fd27;
	@%p15 bra 	$L__BB0_46;
	ld.param.f64 	%fd117, [%rd18+240];
	fma.rn.f64 	%fd118, %fd117, %fd32, 0d0000000000000000;
	fma.rn.f64 	%fd119, %fd28, %fd33, %fd118;
	fma.rn.f64 	%fd120, %fd29, %fd34, %fd119;
	fma.rn.f64 	%fd121, %fd30, %fd35, %fd120;
	ld.param.f64 	%fd122, [%rd18+272];
	fma.rn.f64 	%fd123, %fd122, %fd36, %fd121;
	fma.rn.f64 	%fd124, %fd31, %fd37, %fd123;
	ld.param.f64 	%fd125, [%rd18+288];
	fma.rn.f64 	%fd126, %fd125, %fd38, %fd124;
	ld.param.f64 	%fd127, [%rd18+296];
	fma.rn.f64 	%fd128, %fd127, %fd39, %fd126;
	ld.param.f64 	%fd129, [%rd18+304];
	fma.rn.f64 	%fd130, %fd129, %fd40, %fd128;
	ld.param.f64 	%fd131, [%rd18+312];
	fma.rn.f64 	%fd132, %fd131, %fd41, %fd130;
	ld.param.f64 	%fd133, [%rd18+824];
	sub.f64 	%fd134, %fd132, %fd133;
	abs.f64 	%fd135, %fd134;
	ld.param.f64 	%fd136, [%rd18+904];
	setp.gt.f64 	%p16, %fd135, %fd136;
	@%p16 bra 	$L__BB0_46;
	ld.param.f64 	%fd137, [%rd18+320];
	fma.rn.f64 	%fd138, %fd137, %fd32, 0d0000000000000000;
	ld.param.f64 	%fd139, [%rd18+328];
	fma.rn.f64 	%fd140, %fd139, %fd33, %fd138;
	ld.param.f64 	%fd141, [%rd18+336];
	fma.rn.f64 	%fd142, %fd141, %fd34, %fd140;
	ld.param.f64 	%fd143, [%rd18+344];
	fma.rn.f64 	%fd144, %fd143, %fd35, %fd142;
	ld.param.f64 	%fd145, [%rd18+352];
	fma.rn.f64 	%fd146, %fd145, %fd36, %fd144;
	ld.param.f64 	%fd147, [%rd18+360];
	fma.rn.f64 	%fd148, %fd147, %fd37, %fd146;
	ld.param.f64 	%fd149, [%rd18+368];
	fma.rn.f64 	%fd150, %fd149, %fd38, %fd148;
	ld.param.f64 	%fd151, [%rd18+376];
	fma.rn.f64 	%fd152, %fd151, %fd39, %fd150;
	ld.param.f64 	%fd153, [%rd18+384];
	fma.rn.f64 	%fd154, %fd153, %fd40, %fd152;
	ld.param.f64 	%fd155, [%rd18+392];
	fma.rn.f64 	%fd156, %fd155, %fd41, %fd154;
	ld.param.f64 	%fd157, [%rd18+832];
	sub.f64 	%fd158, %fd156, %fd157;
	abs.f64 	%fd159, %fd158;
	ld.param.f64 	%fd160, [%rd18+912];
	setp.gt.f64 	%p17, %fd159, %fd160;
	@%p17 bra 	$L__BB0_46;
	ld.param.f64 	%fd161, [%rd18+400];
	fma.rn.f64 	%fd162, %fd161, %fd32, 0d0000000000000000;
	ld.param.f64 	%fd163, [%rd18+408];
	fma.rn.f64 	%fd164, %fd163, %fd33, %fd162;
	ld.param.f64 	%fd165, [%rd18+416];
	fma.rn.f64 	%fd166, %fd165, %fd34, %fd164;
	ld.param.f64 	%fd167, [%rd18+424];
	fma.rn.f64 	%fd168, %fd167, %fd35, %fd166;
	ld.param.f64 	%fd169, [%rd18+432];
	fma.rn.f64 	%fd170, %fd169, %fd36, %fd168;
	ld.param.f64 	%fd171, [%rd18+440];
	fma.rn.f64 	%fd172, %fd171, %fd37, %fd170;
	ld.param.f64 	%fd173, [%rd18+448];
	fma.rn.f64 	%fd174, %fd173, %fd38, %fd172;
	ld.param.f64 	%fd175, [%rd18+456];
	fma.rn.f64 	%fd176, %fd175, %fd39, %fd174;
	ld.param.f64 	%fd177, [%rd18+464];
	fma.rn.f64 	%fd178, %fd177, %fd40, %fd176;
	ld.param.f64 	%fd179, [%rd18+472];
	fma.rn.f64 	%fd180, %fd179, %fd41, %fd178;
	ld.param.f64 	%fd181, [%rd18+840];
	sub.f64 	%fd182, %fd180, %fd181;
	abs.f64 	%fd183, %fd182;
	ld.param.f64 	%fd184, [%rd18+920];
	setp.gt.f64 	%p18, %fd183, %fd184;
	@%p18 bra 	$L__BB0_46;
	ld.param.f64 	%fd185, [%rd18+480];
	fma.rn.f64 	%fd186, %fd185, %fd32, 0d0000000000000000;
	ld.param.f64 	%fd187, [%rd18+488];
	fma.rn.f64 	%fd188, %fd187, %fd33, %fd186;
	ld.param.f64 	%fd189, [%rd18+496];
	fma.rn.f64 	%fd190, %fd189, %fd34, %fd188;
	ld.param.f64 	%fd191, [%rd18+504];
	fma.rn.f64 	%fd192, %fd191, %fd35, %fd190;
	ld.param.f64 	%fd193, [%rd18+512];
	fma.rn.f64 	%fd194, %fd193, %fd36, %fd192;
	ld.param.f64 	%fd195, [%rd18+520];
	fma.rn.f64 	%fd196, %fd195, %fd37, %fd194;
	ld.param.f64 	%fd197, [%rd18+528];
	fma.rn.f64 	%fd198, %fd197, %fd38, %fd196;
	ld.param.f64 	%fd199, [%rd18+536];
	fma.rn.f64 	%fd200, %fd199, %fd39, %fd198;
	ld.param.f64 	%fd201, [%rd18+544];
	fma.rn.f64 	%fd202, %fd201, %fd40, %fd200;
	ld.param.f64 	%fd203, [%rd18+552];
	fma.rn.f64 	%fd204, %fd203, %fd41, %fd202;
	ld.param.f64 	%fd205, [%rd18+848];
	sub.f64 	%fd206, %fd204, %fd205;
	abs.f64 	%fd207, %fd206;
	ld.param.f64 	%fd208, [%rd18+928];
	setp.gt.f64 	%p19, %fd207, %fd208;
	@%p19 bra 	$L__BB0_46;
	ld.param.f64 	%fd209, [%rd18+560];
	fma.rn.f64 	%fd210, %fd209, %fd32, 0d0000000000000000;
	ld.param.f64 	%fd211, [%rd18+568];
	fma.rn.f64 	%fd212, %fd211, %fd33, %fd210;
	ld.param.f64 	%fd213, [%rd18+576];
	fma.rn.f64 	%fd214, %fd213, %fd34, %fd212;
	ld.param.f64 	%fd215, [%rd18+584];
	fma.rn.f64 	%fd216, %fd215, %fd35, %fd214;
	ld.param.f64 	%fd217, [%rd18+592];
	fma.rn.f64 	%fd218, %fd217, %fd36, %fd216;
	ld.param.f64 	%fd219, [%rd18+600];
	fma.rn.f64 	%fd220, %fd219, %fd37, %fd218;
	ld.param.f64 	%fd221, [%rd18+608];
	fma.rn.f64 	%fd222, %fd221, %fd38, %fd220;
	ld.param.f64 	%fd223, [%rd18+616];
	fma.rn.f64 	%fd224, %fd223, %fd39, %fd222;
	ld.param.f64 	%fd225, [%rd18+624];
	fma.rn.f64 	%fd226, %fd225, %fd40, %fd224;
	ld.param.f64 	%fd227, [%rd18+632];
	fma.rn.f64 	%fd228, %fd227, %fd41, %fd226;
	ld.param.f64 	%fd229, [%rd18+856];
	sub.f64 	%fd230, %fd228, %fd229;
	abs.f64 	%fd231, %fd230;
	ld.param.f64 	%fd232, [%rd18+936];
	setp.gt.f64 	%p20, %fd231, %fd232;
	@%p20 bra 	$L__BB0_46;
	ld.param.f64 	%fd233, [%rd18+640];
	fma.rn.f64 	%fd234, %fd233, %fd32, 0d0000000000000000;
	ld.param.f64 	%fd235, [%rd18+648];
	fma.rn.f64 	%fd236, %fd235, %fd33, %fd234;
	ld.param.f64 	%fd237, [%rd18+656];
	fma.rn.f64 	%fd238, %fd237, %fd34, %fd236;
	ld.param.f64 	%fd239, [%rd18+664];
	fma.rn.f64 	%fd240, %fd239, %fd35, %fd238;
	ld.param.f64 	%fd241, [%rd18+672];
	fma.rn.f64 	%fd242, %fd241, %fd36, %fd240;
	ld.param.f64 	%fd243, [%rd18+680];
	fma.rn.f64 	%fd244, %fd243, %fd37, %fd242;
	ld.param.f64 	%fd245, [%rd18+688];
	fma.rn.f64 	%fd246, %fd245, %fd38, %fd244;
	ld.param.f64 	%fd247, [%rd18+696];
	fma.rn.f64 	%fd248, %fd247, %fd39, %fd246;
	ld.param.f64 	%fd249, [%rd18+704];
	fma.rn.f64 	%fd250, %fd249, %fd40, %fd248;
	ld.param.f64 	%fd251, [%rd18+712];
	fma.rn.f64 	%fd252, %fd251, %fd41, %fd250;
	ld.param.f64 	%fd253, [%rd18+864];
	sub.f64 	%fd254, %fd252, %fd253;
	abs.f64 	%fd255, %fd254;
	ld.param.f64 	%fd256, [%rd18+944];
	setp.gt.f64 	%p21, %fd255, %fd256;
	@%p21 bra 	$L__BB0_46;
	ld.param.f64 	%fd257, [%rd18+720];
	fma.rn.f64 	%fd258, %fd257, %fd32, 0d0000000000000000;
	ld.param.f64 	%fd259, [%rd18+728];
	fma.rn.f64 	%fd260, %fd259, %fd33, %fd258;
	ld.param.f64 	%fd261, [%rd18+736];
	fma.rn.f64 	%fd262, %fd261, %fd34, %fd260;
	ld.param.f64 	%fd263, [%rd18+744];
	fma.rn.f64 	%fd264, %fd263, %fd35, %fd262;
	ld.param.f64 	%fd265, [%rd18+752];
	fma.rn.f64 	%fd266, %fd265, %fd36, %fd264;
	ld.param.f64 	%fd267, [%rd18+760];
	fma.rn.f64 	%fd268, %fd267, %fd37, %fd266;
	ld.param.f64 	%fd269, [%rd18+768];
	fma.rn.f64 	%fd270, %fd269, %fd38, %fd268;
	ld.param.f64 	%fd271, [%rd18+776];
	fma.rn.f64 	%fd272, %fd271, %fd39, %fd270;
	ld.param.f64 	%fd273, [%rd18+784];
	fma.rn.f64 	%fd274, %fd273, %fd40, %fd272;
	ld.param.f64 	%fd275, [%rd18+792];
	fma.rn.f64 	%fd276, %fd275, %fd41, %fd274;
	ld.param.f64 	%fd277, [%rd18+872];
	sub.f64 	%fd278, %fd276, %fd277;
	abs.f64 	%fd279, %fd278;
	ld.param.f64 	%fd280, [%rd18+952];
	setp.gt.f64 	%p22, %fd279, %fd280;
	@%p22 bra 	$L__BB0_46;
	ld.param.u64 	%rd126, [_Z18grid_search_kernel10GridParams16ConstraintParamsPyS1_yy_param_3];
	ld.param.u64 	%rd125, [_Z18grid_search_kernel10GridParams16ConstraintParamsPyS1_yy_param_2];
	cvta.to.global.u64 	%rd120, %rd126;
	atom.global.add.u64 	%rd121, [%rd120], 1;
	cvta.to.global.u64 	%rd122, %rd125;
	shl.b64 	%rd123, %rd121, 3;
	add.s64 	%rd124, %rd122, %rd123;
	st.global.u64 	[%rd124], %rd128;
$L__BB0_46:
	add.s64 	%rd128, %rd128, 1;
	setp.lt.u64 	%p23, %rd128, %rd7;
	@%p23 bra 	$L__BB0_5;
$L__BB0_47:
	ret;

}
	// .globl	_Z26reconstruct_results_kernelPy10GridParamsP11ResultPointy
.visible .entry _Z26reconstruct_results_kernelPy10GridParamsP11ResultPointy(
	.param .u64 .ptr .align 1 _Z26reconstruct_results_kernelPy10GridParamsP11ResultPointy_param_0,
	.param .align 8 .b8 _Z26reconstruct_results_kernelPy10GridParamsP11ResultPointy_param_1[200],
	.param .u64 .ptr .align 1 _Z26reconstruct_results_kernelPy10GridParamsP11ResultPointy_param_2,
	.param .u64 _Z26reconstruct_results_kernelPy10GridParamsP11ResultPointy_param_3
)
{
	.reg .pred 	%p<12>;
	.reg .b32 	%r<73>;
	.reg .b64 	%rd<128>;
	.reg .b64 	%fd<41>;

	ld.param.u64 	%rd71, [_Z26reconstruct_results_kernelPy10GridParamsP11ResultPointy_param_0];
	mov.b64 	%rd72, _Z26reconstruct_results_kernelPy10GridParamsP11ResultPointy_param_1;
	ld.param.u64 	%rd73, [_Z26reconstruct_results_kernelPy10GridParamsP11ResultPointy_param_2];
	ld.param.u64 	%rd74, [_Z26reconstruct_results_kernelPy10GridParamsP11ResultPointy_param_3];
	mov.u32 	%r15, %ctaid.x;
	mov.u32 	%r16, %ntid.x;
	mov.u32 	%r17, %tid.x;
	mad.lo.s32 	%r18, %r15, %r16, %r17;
	cvt.u64.u32 	%rd1, %r18;
	setp.le.u64 	%p1, %rd74, %rd1;
	@%p1 bra 	$L__BB1_32;
	mov.u64 	%rd2, %rd72;
	cvta.to.global.u64 	%rd75, %rd71;
	shl.b64 	%rd76, %rd1, 3;
	add.s64 	%rd77, %rd75, %rd76;
	ld.global.u64 	%rd3, [%rd77];
	ld.param.v2.u32 	{%r1, %r19}, [%rd2+192];
	cvt.s64.s32 	%rd4, %r19;
	or.b64  	%rd78, %rd3, %rd4;
	and.b64  	%rd79, %rd78, -4294967296;
	setp.ne.s64 	%p2, %rd79, 0;
	@%p2 bra 	$L__BB1_3;
	cvt.u32.u64 	%r20, %rd4;
	cvt.u32.u64 	%r21, %rd3;
	div.u32 	%r22, %r21, %r20;
	mul.lo.s32 	%r23, %r22, %r20;
	sub.s32 	%r24, %r21, %r23;
	cvt.u64.u32 	%rd109, %r22;
	cvt.u64.u32 	%rd110, %r24;
	bra.uni 	$L__BB1_4;
$L__BB1_3:
	div.u64 	%rd109, %rd3, %rd4;
	mul.lo.s64 	%rd80, %rd109, %rd4;
	sub.s64 	%rd110, %rd3, %rd80;
$L__BB1_4:
	cvt.u32.u64 	%r2, %rd110;
	cvt.s64.s32 	%rd11, %r1;
	or.b64  	%rd81, %rd109, %rd11;
	and.b64  	%rd82, %rd81, -4294967296;
	setp.ne.s64 	%p3, %rd82, 0;
	@%p3 bra 	$L__BB1_6;
	cvt.u32.u64 	%r25, %rd11;
	cvt.u32.u64 	%r26, %rd109;
	div.u32 	%r27, %r26, %r25;
	mul.lo.s32 	%r28, %r27, %r25;
	sub.s32 	%r29, %r26, %r28;
	cvt.u64.u32 	%rd111, %r27;
	cvt.u64.u32 	%rd112, %r29;
	bra.uni 	$L__BB1_7;
$L__BB1_6:
	div.u64 	%rd111, %rd109, %rd11;
	mul.lo.s64 	%rd83, %rd111, %rd11;
	sub.s64 	%rd112, %rd109, %rd83;
$L__BB1_7:
	cvt.u32.u64 	%r3, %rd112;
	ld.param.v2.u32 	{%r4, %r30}, [%rd2+184];
	cvt.s64.s32 	%rd18, %r30;
	or.b64  	%rd84, %rd111, %rd18;
	and.b64  	%rd85, %rd84, -4294967296;
	setp.ne.s64 	%p4, %rd85, 0;
	@%p4 bra 	$L__BB1_9;
	cvt.u32.u64 	%r31, %rd18;
	cvt.u32.u64 	%r32, %rd111;
	div.u32 	%r33, %r32, %r31;
	mul.lo.s32 	%r34, %r33, %r31;
	sub.s32 	%r35, %r32, %r34;
	cvt.u64.u32 	%rd113, %r33;
	cvt.u64.u32 	%rd114, %r35;
	bra.uni 	$L__BB1_10;
$L__BB1_9:
	div.u64 	%rd113, %rd111, %rd18;
	mul.lo.s64 	%rd86, %rd113, %rd18;
	sub.s64 	%rd114, %rd111, %rd86;
$L__BB1_10:
	cvt.u32.u64 	%r5, %rd114;
	cvt.s64.s32 	%rd25, %r4;
	or.b64  	%rd87, %rd113, %rd25;
	and.b64  	%rd88, %rd87, -4294967296;
	setp.ne.s64 	%p5, %rd88, 0;
	@%p5 bra 	$L__BB1_12;
	cvt.u32.u64 	%r36, %rd25;
	cvt.u32.u64 	%r37, %rd113;
	div.u32 	%r38, %r37, %r36;
	mul.lo.s32 	%r39, %r38, %r36;
	sub.s32 	%r40, %r37, %r39;
	cvt.u64.u32 	%rd115, %r38;
	cvt.u64.u32 	%rd116, %r40;
	bra.uni 	$L__BB1_13;
$L__BB1_12:
	div.u64 	%rd115, %rd113, %rd25;
	mul.lo.s64 	%rd89, %rd115, %rd25;
	sub.s64 	%rd116, %rd113, %rd89;
$L__BB1_13:
	cvt.u32.u64 	%r6, %rd116;
	ld.param.v2.u32 	{%r7, %r41}, [%rd2+176];
	cvt.s64.s32 	%rd32, %r41;
	or.b64  	%rd90, %rd115, %rd32;
	and.b64  	%rd91, %rd90, -4294967296;
	setp.ne.s64 	%p6, %rd91, 0;
	@%p6 bra 	$L__BB1_15;
	cvt.u32.u64 	%r42, %rd32;
	cvt.u32.u64 	%r43, %rd115;
	div.u32 	%r44, %r43, %r42;
	mul.lo.s32 	%r45, %r44, %r42;
	sub.s32 	%r46, %r43, %r45;
	cvt.u64.u32 	%rd117, %r44;
	cvt.u64.u32 	%rd118, %r46;
	bra.uni 	$L__BB1_16;
$L__BB1_15:
	div.u64 	%rd117, %rd115, %rd32;
	mul.lo.s64 	%rd92, %rd117, %rd32;
	sub.s64 	%rd118, %rd115, %rd92;
$L__BB1_16:
	cvt.u32.u64 	%r8, %rd118;
	cvt.s64.s32 	%rd39, %r7;
	or.b64  	%rd93, %rd117, %rd39;
	and.b64  	%rd94, %rd93, -4294967296;
	setp.ne.s64 	%p7, %rd94, 0;
	@%p7 bra 	$L__BB1_18;
	cvt.u32.u64 	%r47, %rd39;
	cvt.u32.u64 	%r48, %rd117;
	div.u32 	%r49, %r48, %r47;
	mul.lo.s32 	%r50, %r49, %r47;
	sub.s32 	%r51, %r48, %r50;
	cvt.u64.u32 	%rd119, %r49;
	cvt.u64.u32 	%rd120, %r51;
	bra.uni 	$L__BB1_19;
$L__BB1_18:
	div.u64 	%rd119, %rd117, %rd39;
	mul.lo.s64 	%rd95, %rd119, %rd39;
	sub.s64 	%rd120, %rd117, %rd95;
$L__BB1_19:
	cvt.u32.u64 	%r9, %rd120;
	ld.param.v2.u32 	{%r10, %r52}, [%rd2+168];
	cvt.s64.s32 	%rd46, %r52;
	or.b64  	%rd96, %rd119, %rd46;
	and.b64  	%rd97, %rd96, -4294967296;
	setp.ne.s64 	%p8, %rd97, 0;
	@%p8 bra 	$L__BB1_21;
	cvt.u32.u64 	%r53, %rd46;
	cvt.u32.u64 	%r54, %rd119;
	div.u32 	%r55, %r54, %r53;
	mul.lo.s32 	%r56, %r55, %r53;
	sub.s32 	%r57, %r54, %r56;
	cvt.u64.u32 	%rd121, %r55;
	cvt.u64.u32 	%rd122, %r57;
	bra.uni 	$L__BB1_22;
$L__BB1_21:
	div.u64 	%rd121, %rd119, %rd46;
	mul.lo.s64 	%rd98, %rd121, %rd46;
	sub.s64 	%rd122, %rd119, %rd98;
$L__BB1_22:
	cvt.u32.u64 	%r11, %rd122;
	cvt.s64.s32 	%rd53, %r10;
	or.b64  	%rd99, %rd121, %rd53;
	and.b64  	%rd100, %rd99, -4294967296;
	setp.ne.s64 	%p9, %rd100, 0;
	@%p9 bra 	$L__BB1_24;
	cvt.u32.u64 	%r58, %rd53;
	cvt.u32.u64 	%r59, %rd121;
	div.u32 	%r60, %r59, %r58;
	mul.lo.s32 	%r61, %r60, %r58;
	sub.s32 	%r62, %r59, %r61;
	cvt.u64.u32 	%rd123, %r60;
	cvt.u64.u32 	%rd124, %r62;
	bra.uni 	$L__BB1_25;
$L__BB1_24:
	div.u64 	%rd123, %rd121, %rd53;
	mul.lo.s64 	%rd101, %rd123, %rd53;
	sub.s64 	%rd124, %rd121, %rd101;
$L__BB1_25:
	cvt.u32.u64 	%r12, %rd124;
	ld.param.v2.u32 	{%r13, %r63}, [%rd2+160];
	cvt.s64.s32 	%rd60, %r63;
	or.b64  	%rd102, %rd123, %rd60;
	and.b64  	%rd103, %rd102, -4294967296;
	setp.ne.s64 	%p10, %rd103, 0;
	@%p10 bra 	$L__BB1_27;
	cvt.u32.u64 	%r64, %rd60;
	cvt.u32.u64 	%r65, %rd123;
	div.u32 	%r66, %r65, %r64;
	mul.lo.s32 	%r67, %r66, %r64;
	sub.s32 	%r68, %r65, %r67;
	cvt.u64.u32 	%rd125, %r66;
	cvt.u64.u32 	%rd126, %r68;
	bra.uni 	$L__BB1_28;
$L__BB1_27:
	div.u64 	%rd125, %rd123, %rd60;
	mul.lo.s64 	%rd104, %rd125, %rd60;
	sub.s64 	%rd126, %rd123, %rd104;
$L__BB1_28:
	cvt.u32.u64 	%r14, %rd126;
	cvt.s64.s32 	%rd67, %r13;
	or.b64  	%rd105, %rd125, %rd67;
	and.b64  	%rd106, %rd105, -4294967296;
	setp.ne.s64 	%p11, %rd106, 0;
	@%p11 bra 	$L__BB1_30;
	cvt.u32.u64 	%r69, %rd67;
	cvt.u32.u64 	%r70, %rd125;
	rem.u32 	%r71, %r70, %r69;
	cvt.u64.u32 	%rd127, %r71;
	bra.uni 	$L__BB1_31;
$L__BB1_30:
	rem.u64 	%rd127, %rd125, %rd67;
$L__BB1_31:
	cvt.u32.u64 	%r72, %rd127;
	cvta.to.global.u64 	%rd107, %rd73;
	mad.lo.s64 	%rd108, %rd1, 80, %rd107;
	ld.param.f64 	%fd1, [%rd2];
	cvt.rn.f64.s32 	%fd2, %r72;
	ld.param.f64 	%fd3, [%rd2+80];
	fma.rn.f64 	%fd4, %fd3, %fd2, %fd1;
	st.global.f64 	[%rd108], %fd4;
	ld.param.f64 	%fd5, [%rd2+8];
	cvt.rn.f64.s32 	%fd6, %r14;
	ld.param.f64 	%fd7, [%rd2+88];
	fma.rn.f64 	%fd8, %fd7, %fd6, %fd5;
	st.global.f64 	[%rd108+8], %fd8;
	ld.param.f64 	%fd9, [%rd2+16];
	cvt.rn.f64.s32 	%fd10, %r12;
	ld.param.f64 	%fd11, [%rd2+96];
	fma.rn.f64 	%fd12, %fd11, %fd10, %fd9;
	st.global.f64 	[%rd108+16], %fd12;
	ld.param.f64 	%fd13, [%rd2+24];
	cvt.rn.f64.s32 	%fd14, %r11;
	ld.param.f64 	%fd15, [%rd2+104];
	fma.rn.f64 	%fd16, %fd15, %fd14, %fd13;
	st.global.f64 	[%rd108+24], %fd16;
	ld.param.f64 	%fd17, [%rd2+32];
	cvt.rn.f64.s32 	%fd18, %r9;
	ld.param.f64 	%fd19, [%rd2+112];
	fma.rn.f64 	%fd20, %fd19, %fd18, %fd17;
	st.global.f64 	[%rd108+32], %fd20;
	ld.param.f64 	%fd21, [%rd2+40];
	cvt.rn.f64.s32 	%fd22, %r8;
	ld.param.f64 	%fd23, [%rd2+120];
	fma.rn.f64 	%fd24, %fd23, %fd22, %fd21;
	st.global.f64 	[%rd108+40], %fd24;
	ld.param.f64 	%fd25, [%rd2+48];
	cvt.rn.f64.s32 	%fd26, %r6;
	ld.param.f64 	%fd27, [%rd2+128];
	fma.rn.f64 	%fd28, %fd27, %fd26, %fd25;
	st.global.f64 	[%rd108+48], %fd28;
	ld.param.f64 	%fd29, [%rd2+56];
	cvt.rn.f64.s32 	%fd30, %r5;
	ld.param.f64 	%fd31, [%rd2+136];
	fma.rn.f64 	%fd32, %fd31, %fd30, %fd29;
	st.global.f64 	[%rd108+56], %fd32;
	ld.param.f64 	%fd33, [%rd2+64];
	cvt.rn.f64.s32 	%fd34, %r3;
	ld.param.f64 	%fd35, [%rd2+144];
	fma.rn.f64 	%fd36, %fd35, %fd34, %fd33;
	st.global.f64 	[%rd108+64], %fd36;
	ld.param.f64 	%fd37, [%rd2+72];
	cvt.rn.f64.s32 	%fd38, %r2;
	ld.param.f64 	%fd39, [%rd2+152];
	fma.rn.f64 	%fd40, %fd39, %fd38, %fd37;
	st.global.f64 	[%rd108+72], %fd40;
$L__BB1_32:
	ret;

}


// ===== COMPILED SASS (sm_100) =====

	.target	sm_100

	.elftype	@"ET_EXEC"


//--------------------- .note.nv.tkinfo           --------------------------
	.section	.note.nv.tkinfo,"",@"SHT_NOTE"
	.sectionflags	@"SHF_NOTE_NV_TKINFO"
	.tkinfo
        /*0018*/ 	.word	0x00000002
        /*0030*/ 	.string	""
        /*0030*/ 	.string	"ptxas"
        /*0030*/ 	.string	"Cuda compilation tools, release 13.0, V13.0.88"
        /*0030*/ 	.string	"Build cuda_13.0.r13.0/compiler.36424714_0"
        /*0030*/ 	.string	"-arch sm_100 -m 64 "



//--------------------- .note.nv.cuinfo           --------------------------
	.section	.note.nv.cuinfo,"",@"SHT_NOTE"
	.sectionflags	@"SHF_NOTE_NV_CUINFO"
        /*0018*/ 	.short	0x0002
        /*001a*/ 	.short	0x0064
        /*001c*/ 	.short	0x0082
	.zero		2


//--------------------- .nv.info                  --------------------------
	.section	.nv.info,"",@"SHT_CUDA_INFO"
	.align	4


	//----- nvinfo : EIATTR_REGCOUNT
	.align		4
        /*0000*/ 	.byte	0x04, 0x2f
        /*0002*/ 	.short	(.L_1 - .L_0)
	.align		4
.L_0:
        /*0004*/ 	.word	index@(_Z18grid_search_kernel10GridParams16ConstraintParamsPyS1_yy)
        /*0008*/ 	.word	0x0000002e


	//----- nvinfo : EIATTR_FRAME_SIZE
	.align		4
.L_1:
        /*000c*/ 	.byte	0x04, 0x11
        /*000e*/ 	.short	(.L_3 - .L_2)
	.align		4
.L_2:
        /*0010*/ 	.word	index@($__internal_3_$__cuda_sm20_rem_u64)
        /*0014*/ 	.word	0x00000000


	//----- nvinfo : EIATTR_FRAME_SIZE
	.align		4
.L_3:
        /*0018*/ 	.byte	0x04, 0x11
        /*001a*/ 	.short	(.L_5 - .L_4)
	.align		4
.L_4:
        /*001c*/ 	.word	index@($__internal_2_$__cuda_sm20_div_u64)
        /*0020*/ 	.word	0x00000000


	//----- nvinfo : EIATTR_FRAME_SIZE
	.align		4
.L_5:
        /*0024*/ 	.byte	0x04, 0x11
        /*0026*/ 	.short	(.L_7 - .L_6)
	.align		4
.L_6:
        /*0028*/ 	.word	index@(_Z18grid_search_kernel10GridParams16ConstraintParamsPyS1_yy)
        /*002c*/ 	.word	0x00000000


	//----- nvinfo : EIATTR_REGCOUNT
	.align		4
.L_7:
        /*0030*/ 	.byte	0x04, 0x2f
        /*0032*/ 	.short	(.L_9 - .L_8)
	.align		4
.L_8:
        /*0034*/ 	.word	index@(_Z26reconstruct_results_kernelPy10GridParamsP11ResultPointy)
        /*0038*/ 	.word	0x00000020


	//----- nvinfo : EIATTR_FRAME_SIZE
	.align		4
.L_9:
        /*003c*/ 	.byte	0x04, 0x11
        /*003e*/ 	.short	(.L_11 - .L_10)
	.align		4
.L_10:
        /*0040*/ 	.word	index@($__internal_1_$__cuda_sm20_rem_u64)
        /*0044*/ 	.word	0x00000000


	//----- nvinfo : EIATTR_FRAME_SIZE
	.align		4
.L_11:
        /*0048*/ 	.byte	0x04, 0x11
        /*004a*/ 	.short	(.L_13 - .L_12)
	.align		4
.L_12:
        /*004c*/ 	.word	index@($__internal_0_$__cuda_sm20_div_u64)
        /*0050*/ 	.word	0x00000000


	//----- nvinfo : EIATTR_FRAME_SIZE
	.align		4
.L_13:
        /*0054*/ 	.byte	0x04, 0x11
        /*0056*/ 	.short	(.L_15 - .L_14)
	.align		4
.L_14:
        /*0058*/ 	.word	index@(_Z26reconstruct_results_kernelPy10GridParamsP11ResultPointy)
        /*005c*/ 	.word	0x00000000


	//----- nvinfo : EIATTR_MIN_STACK_SIZE
	.align		4
.L_15:
        /*0060*/ 	.byte	0x04, 0x12
        /*0062*/ 	.short	(.L_17 - .L_16)
	.align		4
.L_16:
        /*0064*/ 	.word	index@(_Z26reconstruct_results_kernelPy10GridParamsP11ResultPointy)
        /*0068*/ 	.word	0x00000000


	//----- nvinfo : EIATTR_MIN_STACK_SIZE
	.align		4
.L_17:
        /*006c*/ 	.byte	0x04, 0x12
        /*006e*/ 	.short	(.L_19 - .L_18)
	.align		4
.L_18:
        /*0070*/ 	.word	index@(_Z18grid_search_kernel10GridParams16ConstraintParamsPyS1_yy)
        /*0074*/ 	.word	0x00000000
.L_19:


//--------------------- .nv.compat                --------------------------
	.section	.nv.compat,"",@"SHT_CUDA_COMPAT_INFO"
	.align	4
        /*0000*/ 	.byte	0x02, 0x09, 0x00, 0x00, 0x02, 0x02, 0x01, 0x00, 0x02, 0x05, 0x05, 0x00, 0x03, 0x07, 0x01, 0x01
        /*0010*/ 	.byte	0x02, 0x03, 0x00, 0x00, 0x02, 0x06, 0x01, 0x00, 0x04, 0x0b, 0x08, 0x00, 0x01, 0x00, 0x00, 0x00
        /*0020*/ 	.byte	0x00, 0x00, 0x00, 0x00


//--------------------- .nv.info._Z26reconstruct_results_kernelPy10GridParamsP11ResultPointy --------------------------
	.section	.nv.info._Z26reconstruct_results_kernelPy10GridParamsP11ResultPointy,"",@"SHT_CUDA_INFO"
	.sectionflags	@""
	.align	4


	//----- nvinfo : EIATTR_CUDA_API_VERSION
	.align		4
        /*0000*/ 	.byte	0x04, 0x37
        /*0002*/ 	.short	(.L_21 - .L_20)
.L_20:
        /*0004*/ 	.word	0x00000082


	//----- nvinfo : EIATTR_KPARAM_INFO
	.align		4
.L_21:
        /*0008*/ 	.byte	0x04, 0x17
        /*000a*/ 	.short	(.L_23 - .L_22)
.L_22:
        /*000c*/ 	.word	0x00000000
        /*0010*/ 	.short	0x0003
        /*0012*/ 	.short	0x00d8
        /*0014*/ 	.byte	0x00, 0xf0, 0x21, 0x00


	//----- nvinfo : EIATTR_KPARAM_INFO
	.align		4
.L_23:
        /*0018*/ 	.byte	0x04, 0x17
        /*001a*/ 	.short	(.L_25 - .L_24)
.L_24:
        /*001c*/ 	.word	0x00000000
        /*0020*/ 	.short	0x0002
        /*0022*/ 	.short	0x00d0
        /*0024*/ 	.byte	0x00, 0xf5, 0x21, 0x00


	//----- nvinfo : EIATTR_KPARAM_INFO
	.align		4
.L_25:
        /*0028*/ 	.byte	0x04, 0x17
        /*002a*/ 	.short	(.L_27 - .L_26)
.L_26:
        /*002c*/ 	.word	0x00000000
        /*0030*/ 	.short	0x0001
        /*0032*/ 	.short	0x0008
        /*0034*/ 	.byte	0x00, 0xf0, 0x21, 0x03


	//----- nvinfo : EIATTR_KPARAM_INFO
	.align		4
.L_27:
        /*0038*/ 	.byte	0x04, 0x17
        /*003a*/ 	.short	(.L_29 - .L_28)
.L_28:
        /*003c*/ 	.word	0x00000000
        /*0040*/ 	.short	0x0000
        /*0042*/ 	.short	0x0000
        /*0044*/ 	.byte	0x00, 0xf5, 0x21, 0x00


	//----- nvinfo : EIATTR_SPARSE_MMA_MASK
	.align		4
.L_29:
        /*0048*/ 	.byte	0x03, 0x50
        /*004a*/ 	.short	0x0000


	//----- nvinfo : EIATTR_MAXREG_COUNT
	.align		4
        /*004c*/ 	.byte	0x03, 0x1b
        /*004e*/ 	.short	0x00ff


	//----- nvinfo : EIATTR_MERCURY_ISA_VERSION
	.align		4
        /*0050*/ 	.byte	0x03, 0x5f
        /*0052*/ 	.short	0x0101


	//----- nvinfo : EIATTR_VRC_CTA_INIT_COUNT
	.align		4
        /*0054*/ 	.byte	0x02, 0x4a
	.zero		1
	.zero		1


	//----- nvinfo : EIATTR_EXIT_INSTR_OFFSETS
	.align		4
        /*0058*/ 	.byte	0x04, 0x1c
        /*005a*/ 	.short	(.L_31 - .L_30)


	//   ....[0]....
.L_30:
        /*005c*/ 	.word	0x00000080


	//   ....[1]....
        /*0060*/ 	.word	0x00001cd0


	//----- nvinfo : EIATTR_CRS_STACK_SIZE
	.align		4
.L_31:
        /*0064*/ 	.byte	0x04, 0x1e
        /*0066*/ 	.short	(.L_33 - .L_32)
.L_32:
        /*0068*/ 	.word	0x00000000


	//----- nvinfo : EIATTR_CBANK_PARAM_SIZE
	.align		4
.L_33:
        /*006c*/ 	.byte	0x03, 0x19
        /*006e*/ 	.short	0x00e0


	//----- nvinfo : EIATTR_PARAM_CBANK
	.align		4
        /*0070*/ 	.byte	0x04, 0x0a
        /*0072*/ 	.short	(.L_35 - .L_34)
	.align		4
.L_34:
        /*0074*/ 	.word	index@(.nv.constant0._Z26reconstruct_results_kernelPy10GridParamsP11ResultPointy)
        /*0078*/ 	.short	0x0380
        /*007a*/ 	.short	0x00e0


	//----- nvinfo : EIATTR_SW_WAR
	.align		4
.L_35:
        /*007c*/ 	.byte	0x04, 0x36
        /*007e*/ 	.short	(.L_37 - .L_36)
.L_36:
        /*0080*/ 	.word	0x00000008
.L_37:


//--------------------- .nv.info._Z18grid_search_kernel10GridParams16ConstraintParamsPyS1_yy --------------------------
	.section	.nv.info._Z18grid_search_kernel10GridParams16ConstraintParamsPyS1_yy,"",@"SHT_CUDA_INFO"
	.sectionflags	@""
	.align	4


	//----- nvinfo : EIATTR_CUDA_API_VERSION
	.align		4
        /*0000*/ 	.byte	0x04, 0x37
        /*0002*/ 	.short	(.L_39 - .L_38)
.L_38:
        /*0004*/ 	.word	0x00000082


	//----- nvinfo : EIATTR_KPARAM_INFO
	.align		4
.L_39:
        /*0008*/ 	.byte	0x04, 0x17
        /*000a*/ 	.short	(.L_41 - .L_40)
.L_40:
        /*000c*/ 	.word	0x00000000
        /*0010*/ 	.short	0x0005
        /*0012*/ 	.short	0x04a0
        /*0014*/ 	.byte	0x00, 0xf0, 0x21, 0x00


	//----- nvinfo : EIATTR_KPARAM_INFO
	.align		4
.L_41:
        /*0018*/ 	.byte	0x04, 0x17
        /*001a*/ 	.short	(.L_43 - .L_42)
.L_42:
        /*001c*/ 	.word	0x00000000
        /*0020*/ 	.short	0x0004
        /*0022*/ 	.short	0x0498
        /*0024*/ 	.byte	0x00, 0xf0, 0x21, 0x00


	//----- nvinfo : EIATTR_KPARAM_INFO
	.align		4
.L_43:
        /*0028*/ 	.byte	0x04, 0x17
        /*002a*/ 	.short	(.L_45 - .L_44)
.L_44:
        /*002c*/ 	.word	0x00000000
        /*0030*/ 	.short	0x0003
        /*0032*/ 	.short	0x0490
        /*0034*/ 	.byte	0x00, 0xf5, 0x21, 0x00


	//----- nvinfo : EIATTR_KPARAM_INFO
	.align		4
.L_45:
        /*0038*/ 	.byte	0x04, 0x17
        /*003a*/ 	.short	(.L_47 - .L_46)
.L_46:
        /*003c*/ 	.word	0x00000000
        /*0040*/ 	.short	0x0002
        /*0042*/ 	.short	0x0488
        /*0044*/ 	.byte	0x00, 0xf5, 0x21, 0x00


	//----- nvinfo : EIATTR_KPARAM_INFO
	.align		4
.L_47:
        /*0048*/ 	.byte	0x04, 0x17
        /*004a*/ 	.short	(.L_49 - .L_48)
.L_48:
        /*004c*/ 	.word	0x00000000
        /*0050*/ 	.short	0x0001
        /*0052*/ 	.short	0x00c8
        /*0054*/ 	.byte	0x00, 0xf0, 0x01, 0x0f


	//----- nvinfo : EIATTR_KPARAM_INFO
	.align		4
.L_49:
        /*0058*/ 	.byte	0x04, 0x17
        /*005a*/ 	.short	(.L_51 - .L_50)
.L_50:
        /*005c*/ 	.word	0x00000000
        /*0060*/ 	.short	0x0000
        /*0062*/ 	.short	0x0000
        /*0064*/ 	.byte	0x00, 0xf0, 0x21, 0x03


	//----- nvinfo : EIATTR_SPARSE_MMA_MASK
	.align		4
.L_51:
        /*0068*/ 	.byte	0x03, 0x50
        /*006a*/ 	.short	0x0000


	//----- nvinfo : EIATTR_MAXREG_COUNT
	.align		4
        /*006c*/ 	.byte	0x03, 0x1b
        /*006e*/ 	.short	0x00ff


	//----- nvinfo : EIATTR_MERCURY_ISA_VERSION
	.align		4
        /*0070*/ 	.byte	0x03, 0x5f
        /*0072*/ 	.short	0x0101


	//----- nvinfo : EIATTR_INT_WARP_WIDE_INSTR_OFFSETS
	.align		4
        /*0074*/ 	.byte	0x04, 0x31
        /*0076*/ 	.short	(.L_53 - .L_52)


	//   ....[0]....
.L_52:
        /*0078*/ 	.word	0x00002d20


	//   ....[1]....
        /*007c*/ 	.word	0x00002e20


	//   ....[2]....
        /*0080*/ 	.word	0x00002e30


	//----- nvinfo : EIATTR_VRC_CTA_INIT_COUNT
	.align		4
.L_53:
        /*0084*/ 	.byte	0x02, 0x4a
	.zero		1
	.zero		1


	//----- nvinfo : EIATTR_EXIT_INSTR_OFFSETS
	.align		4
        /*0088*/ 	.byte	0x04, 0x1c
        /*008a*/ 	.short	(.L_55 - .L_54)


	//   ....[0]....
.L_54:
        /*008c*/ 	.word	0x00000340


	//   ....[1]....
        /*0090*/ 	.word	0x00002f10


	//----- nvinfo : EIATTR_CRS_STACK_SIZE
	.align		4
.L_55:
        /*0094*/ 	.byte	0x04, 0x1e
        /*0096*/ 	.short	(.L_57 - .L_56)
.L_56:
        /*0098*/ 	.word	0x00000000


	//----- nvinfo : EIATTR_CBANK_PARAM_SIZE
	.align		4
.L_57:
        /*009c*/ 	.byte	0x03, 0x19
        /*009e*/ 	.short	0x04a8


	//----- nvinfo : EIATTR_PARAM_CBANK
	.align		4
        /*00a0*/ 	.byte	0x04, 0x0a
        /*00a2*/ 	.short	(.L_59 - .L_58)
	.align		4
.L_58:
        /*00a4*/ 	.word	index@(.nv.constant0._Z18grid_search_kernel10GridParams16ConstraintParamsPyS1_yy)
        /*00a8*/ 	.short	0x0380
        /*00aa*/ 	.short	0x04a8


	//----- nvinfo : EIATTR_SW_WAR
	.align		4
.L_59:
        /*00ac*/ 	.byte	0x04, 0x36
        /*00ae*/ 	.short	(.L_61 - .L_60)
.L_60:
        /*00b0*/ 	.word	0x00000008
.L_61:


//--------------------- .nv.callgraph             --------------------------
	.section	.nv.callgraph,"",@"SHT_CUDA_CALLGRAPH"
	.align	4
	.sectionentsize	8
	.align		4
        /*0000*/ 	.word	0x00000000
	.align		4
        /*0004*/ 	.word	0xffffffff
	.align		4
        /*0008*/ 	.word	0x00000000
	.align		4
        /*000c*/ 	.word	0xfffffffe
	.align		4
        /*0010*/ 	.word	0x00000000
	.align		4
        /*0014*/ 	.word	0xfffffffd
	.align		4
        /*0018*/ 	.word	0x00000000
	.align		4
        /*001c*/ 	.word	0xfffffffc


//--------------------- .text._Z26reconstruct_results_kernelPy10GridParamsP11ResultPointy --------------------------
	.section	.text._Z26reconstruct_results_kernelPy10GridParamsP11ResultPointy,"ax",@progbits
	.align	128
        .global         _Z26reconstruct_results_kernelPy10GridParamsP11ResultPointy
        .type           _Z26reconstruct_results_kernelPy10GridParamsP11ResultPointy,@function
        .size           _Z26reconstruct_results_kernelPy10GridParamsP11ResultPointy,(.L_x_69 - _Z26reconstruct_results_kernelPy10GridParamsP11ResultPointy)
        .other          _Z26reconstruct_results_kernelPy10GridParamsP11ResultPointy,@"STO_CUDA_ENTRY STV_DEFAULT"
_Z26reconstruct_results_kernelPy10GridParamsP11ResultPointy:
.text._Z26reconstruct_results_kernelPy10GridParamsP11ResultPointy:
[----:B------:R-:W-:Y:S01]  /*0000*/  LDC R1, c[0x0][0x37c] ;  /* 0x0000df00ff017b82 */ /* 0x000fe20000000800 */
[----:B------:R-:W0:Y:S07]  /*0010*/  S2R R3, SR_TID.X ;  /* 0x0000000000037919 */ /* 0x000e2e0000002100 */
[----:B------:R-:W0:Y:S01]  /*0020*/  S2UR UR4, SR_CTAID.X ;  /* 0x00000000000479c3 */ /* 0x000e220000002500 */
[----:B------:R-:W1:Y:S07]  /*0030*/  LDCU.64 UR6, c[0x0][0x458] ;  /* 0x00008b00ff0677ac */ /* 0x000e6e0008000a00 */
[----:B------:R-:W0:Y:S02]  /*0040*/  LDC R0, c[0x0][0x360] ;  /* 0x0000d800ff007b82 */ /* 0x000e240000000800 */
[----:B0-----:R-:W-:-:S05]  /*0050*/  IMAD R0, R0, UR4, R3 ;  /* 0x0000000400007c24 */ /* 0x001fca000f8e0203 */
[----:B-1----:R-:W-:-:S04]  /*0060*/  ISETP.GE.U32.AND P0, PT, R0, UR6, PT ;  /* 0x0000000600007c0c */ /* 0x002fc8000bf06070 */
[----:B------:R-:W-:-:S13]  /*0070*/  ISETP.GE.U32.AND.EX P0, PT, RZ, UR7, PT, P0 ;  /* 0x00000007ff007c0c */ /* 0x000fda000bf06100 */
[----:B------:R-:W-:Y:S05]  /*0080*/  @P0 EXIT ;  /* 0x000000000000094d */ /* 0x000fea0003800000 */
[----:B------:R-:W0:Y:S01]  /*0090*/  LDCU.64 UR4, c[0x0][0x380] ;  /* 0x00007000ff0477ac */ /* 0x000e220008000a00 */
[----:B------:R-:W1:Y:S01]  /*00a0*/  LDCU.64 UR6, c[0x0][0x358] ;  /* 0x00006b00ff0677ac */ /* 0x000e620008000a00 */
[----:B0-----:R-:W-:-:S04]  /*00b0*/  LEA R12, P0, R0, UR4, 0x3 ;  /* 0x00000004000c7c11 */ /* 0x001fc8000f8018ff */
[----:B------:R-:W-:Y:S01]  /*00c0*/  LEA.HI.X R13, R0, UR5, RZ, 0x3, P0 ;  /* 0x00000005000d7c11 */ /* 0x000fe200080f1cff */
[----:B------:R-:W0:Y:S05]  /*00d0*/  LDCU UR5, c[0x0][0x44c] ;  /* 0x00008980ff0577ac */ /* 0x000e2a0008000800 */
[----:B-1----:R-:W2:Y:S01]  /*00e0*/  LDG.E.64 R12, desc[UR6][R12.64] ;  /* 0x000000060c0c7981 */ /* 0x002ea2000c1e1b00 */
[----:B------:R-:W-:Y:S01]  /*00f0*/  BSSY.RECONVERGENT B0, `(.L_x_0) ;  /* 0x0000027000007945 */ /* 0x000fe20003800200 */
[----:B0-----:R-:W-:-:S06]  /*0100*/  USHF.R.S32.HI UR4, URZ, 0x1f, UR5 ;  /* 0x0000001fff047899 */ /* 0x001fcc0008011405 */
[----:B--2---:R-:W-:-:S04]  /*0110*/  LOP3.LUT R2, R13, UR4, RZ, 0xfc, !PT ;  /* 0x000000040d027c12 */ /* 0x004fc8000f8efcff */
[----:B------:R-:W-:-:S13]  /*0120*/  ISETP.NE.U32.AND P0, PT, R2, RZ, PT ;  /* 0x000000ff0200720c */ /* 0x000fda0003f05070 */
[----:B------:R-:W-:Y:S05]  /*0130*/  @P0 BRA `(.L_x_1) ;  /* 0x0000000000580947 */ /* 0x000fea0003800000 */
[----:B------:R-:W0:Y:S01]  /*0140*/  I2F.U32.RP R4, UR5 ;  /* 0x0000000500047d06 */ /* 0x000e220008209000 */
[----:B------:R-:W-:Y:S02]  /*0150*/  ISETP.NE.U32.AND P2, PT, RZ, UR5, PT ;  /* 0x00000005ff007c0c */ /* 0x000fe4000bf45070 */
[----:B------:R-:W-:-:S05]  /*0160*/  MOV R17, RZ ;  /* 0x000000ff00117202 */ /* 0x000fca0000000f00 */
[----:B0-----:R-:W0:Y:S02]  /*0170*/  MUFU.RCP R4, R4 ;  /* 0x0000000400047308 */ /* 0x001e240000001000 */
[----:B0-----:R-:W-:-:S06]  /*0180*/  VIADD R2, R4, 0xffffffe ;  /* 0x0ffffffe04027836 */ /* 0x001fcc0000000000 */
[----:B------:R0:W1:Y:S02]  /*0190*/  F2I.FTZ.U32.TRUNC.NTZ R3, R2 ;  /* 0x0000000200037305 */ /* 0x000064000021f000 */
[----:B0-----:R-:W-:Y:S02]  /*01a0*/  HFMA2 R2, -RZ, RZ, 0, 0 ;  /* 0x00000000ff027431 */ /* 0x001fe400000001ff */
[----:B-1----:R-:W-:-:S04]  /*01b0*/  IMAD.MOV R5, RZ, RZ, -R3 ;  /* 0x000000ffff057224 */ /* 0x002fc800078e0a03 */
[----:B------:R-:W-:-:S04]  /*01c0*/  IMAD R5, R5, UR5, RZ ;  /* 0x0000000505057c24 */ /* 0x000fc8000f8e02ff */
[----:B------:R-:W-:-:S06]  /*01d0*/  IMAD.HI.U32 R3, R3, R5, R2 ;  /* 0x0000000503037227 */ /* 0x000fcc00078e0002 */
[----:B------:R-:W-:-:S04]  /*01e0*/  IMAD.HI.U32 R16, R3, R12, RZ ;  /* 0x0000000c03107227 */ /* 0x000fc800078e00ff */
[----:B------:R-:W-:-:S04]  /*01f0*/  IMAD.MOV R3, RZ, RZ, -R16 ;  /* 0x000000ffff037224 */ /* 0x000fc800078e0a10 */
[----:B------:R-:W-:-:S05]  /*0200*/  IMAD R3, R3, UR5, R12 ;  /* 0x0000000503037c24 */ /* 0x000fca000f8e020c */
[----:B------:R-:W-:-:S13]  /*0210*/  ISETP.GE.U32.AND P0, PT, R3, UR5, PT ;  /* 0x0000000503007c0c */ /* 0x000fda000bf06070 */
[----:B------:R-:W-:Y:S01]  /*0220*/  @P0 VIADD R3, R3, -UR5 ;  /* 0x8000000503030c36 */ /* 0x000fe20008000000 */
[----:B------:R-:W-:-:S04]  /*0230*/  @P0 IADD3 R16, PT, PT, R16, 0x1, RZ ;  /* 0x0000000110100810 */ /* 0x000fc80007ffe0ff */
[----:B------:R-:W-:-:S13]  /*0240*/  ISETP.GE.U32.AND P1, PT, R3, UR5, PT ;  /* 0x0000000503007c0c */ /* 0x000fda000bf26070 */
[----:B------:R-:W-:Y:S01]  /*0250*/  @P1 VIADD R16, R16, 0x1 ;  /* 0x0000000110101836 */ /* 0x000fe20000000000 */
[----:B------:R-:W-:-:S05]  /*0260*/  @!P2 LOP3.LUT R16, RZ, UR5, RZ, 0x33, !PT ;  /* 0x00000005ff10ac12 */ /* 0x000fca000f8e33ff */
[----:B------:R-:W-:-:S04]  /*0270*/  IMAD.MOV R11, RZ, RZ, -R16 ;  /* 0x000000ffff0b7224 */ /* 0x000fc800078e0a10 */
[----:B------:R-:W-:Y:S01]  /*0280*/  IMAD R11, R11, UR5, R12 ;  /* 0x000000050b0b7c24 */ /* 0x000fe2000f8e020c */
[----:B------:R-:W-:Y:S06]  /*0290*/  BRA `(.L_x_2) ;  /* 0x0000000000307947 */ /* 0x000fec0003800000 */
.L_x_1:
[----:B------:R-:W0:Y:S01]  /*02a0*/  LDCU UR8, c[0x0][0x44c] ;  /* 0x00008980ff0877ac */ /* 0x000e220008000800 */
[----:B------:R-:W-:Y:S01]  /*02b0*/  IMAD.MOV.U32 R9, RZ, RZ, R13 ;  /* 0x000000ffff097224 */ /* 0x000fe200078e000d */
[----:B------:R-:W-:Y:S01]  /*02c0*/  MOV R3, UR4 ;  /* 0x0000000400037c02 */ /* 0x000fe20008000f00 */
[----:B------:R-:W-:Y:S01]  /*02d0*/  IMAD.MOV.U32 R6, RZ, RZ, R12 ;  /* 0x000000ffff067224 */ /* 0x000fe200078e000c */
[----:B------:R-:W-:Y:S01]  /*02e0*/  MOV R2, 0x310 ;  /* 0x0000031000027802 */ /* 0x000fe20000000f00 */
[----:B0-----:R-:W-:-:S07]  /*02f0*/  IMAD.U32 R4, RZ, RZ, UR8 ;  /* 0x00000008ff047e24 */ /* 0x001fce000f8e00ff */
[----:B------:R-:W-:Y:S05]  /*0300*/  CALL.REL.NOINC `($__internal_0_$__cuda_sm20_div_u64) ;  /* 0x0000001800747944 */ /* 0x000fea0003c00000 */
[----:B------:R-:W0:Y:S01]  /*0310*/  LDCU UR8, c[0x0][0x44c] ;  /* 0x00008980ff0877ac */ /* 0x000e220008000800 */
[----:B------:R-:W-:Y:S01]  /*0320*/  IMAD.MOV R11, RZ, RZ, -R4 ;  /* 0x000000ffff0b7224 */ /* 0x000fe200078e0a04 */
[----:B------:R-:W-:Y:S01]  /*0330*/  MOV R16, R4 ;  /* 0x0000000400107202 */ /* 0x000fe20000000f00 */
[----:B------:R-:W-:Y:S02]  /*0340*/  IMAD.MOV.U32 R17, RZ, RZ, R5 ;  /* 0x000000ffff117224 */ /* 0x000fe400078e0005 */
[----:B0-----:R-:W-:-:S07]  /*0350*/  IMAD R11, R11, UR8, R12 ;  /* 0x000000080b0b7c24 */ /* 0x001fce000f8e020c */
.L_x_2:
[----:B------:R-:W-:Y:S05]  /*0360*/  BSYNC.RECONVERGENT B0 ;  /* 0x0000000000007941 */ /* 0x000fea0003800200 */
.L_x_0:
[----:B------:R-:W0:Y:S01]  /*0370*/  LDCU UR5, c[0x0][0x448] ;  /* 0x00008900ff0577ac */ /* 0x000e220008000800 */
[----:B------:R-:W-:Y:S01]  /*0380*/  BSSY.RECONVERGENT B0, `(.L_x_3) ;  /* 0x0000027000007945 */ /* 0x000fe20003800200 */
[----:B0-----:R-:W-:-:S06]  /*0390*/  USHF.R.S32.HI UR4, URZ, 0x1f, UR5 ;  /* 0x0000001fff047899 */ /* 0x001fcc0008011405 */
[----:B------:R-:W-:-:S04]  /*03a0*/  LOP3.LUT R2, R17, UR4, RZ, 0xfc, !PT ;  /* 0x0000000411027c12 */ /* 0x000fc8000f8efcff */
[----:B------:R-:W-:-:S13]  /*03b0*/  ISETP.NE.U32.AND P0, PT, R2, RZ, PT ;  /* 0x000000ff0200720c */ /* 0x000fda0003f05070 */
[----:B------:R-:W-:Y:S05]  /*03c0*/  @P0 BRA `(.L_x_4) ;  /* 0x0000000000580947 */ /* 0x000fea0003800000 */
[----:B------:R-:W0:Y:S01]  /*03d0*/  I2F.U32.RP R4, UR5 ;  /* 0x0000000500047d06 */ /* 0x000e220008209000 */
[----:B------:R-:W-:Y:S01]  /*03e0*/  ISETP.NE.U32.AND P2, PT, RZ, UR5, PT ;  /* 0x00000005ff007c0c */ /* 0x000fe2000bf45070 */
[----:B------:R-:W-:-:S06]  /*03f0*/  IMAD.MOV.U32 R15, RZ, RZ, RZ ;  /* 0x000000ffff0f7224 */ /* 0x000fcc00078e00ff */
[----:B0-----:R-:W0:Y:S02]  /*0400*/  MUFU.RCP R4, R4 ;  /* 0x0000000400047308 */ /* 0x001e240000001000 */
[----:B0-----:R-:W-:-:S06]  /*0410*/  VIADD R2, R4, 0xffffffe ;  /* 0x0ffffffe04027836 */ /* 0x001fcc0000000000 */
[----:B------:R0:W1:Y:S02]  /*0420*/  F2I.FTZ.U32.TRUNC.NTZ R3, R2 ;  /* 0x0000000200037305 */ /* 0x000064000021f000 */
[----:B0-----:R-:W-:Y:S01]  /*0430*/  IMAD.MOV.U32 R2, RZ, RZ, RZ ;  /* 0x000000ffff027224 */ /* 0x001fe200078e00ff */
[----:B-1----:R-:W-:-:S05]  /*0440*/  IADD3 R5, PT, PT, RZ, -R3, RZ ;  /* 0x80000003ff057210 */ /* 0x002fca0007ffe0ff */
[----:B------:R-:W-:-:S04]  /*0450*/  IMAD R5, R5, UR5, RZ ;  /* 0x0000000505057c24 */ /* 0x000fc8000f8e02ff */
[----:B------:R-:W-:-:S06]  /*0460*/  IMAD.HI.U32 R3, R3, R5, R2 ;  /* 0x0000000503037227 */ /* 0x000fcc00078e0002 */
[----:B------:R-:W-:-:S04]  /*0470*/  IMAD.HI.U32 R14, R3, R16, RZ ;  /* 0x00000010030e7227 */ /* 0x000fc800078e00ff */
[----:B------:R-:W-:-:S04]  /*0480*/  IMAD.MOV R3, RZ, RZ, -R14 ;  /* 0x000000ffff037224 */ /* 0x000fc800078e0a0e */
[----:B------:R-:W-:-:S05]  /*0490*/  IMAD R3, R3, UR5, R16 ;  /* 0x0000000503037c24 */ /* 0x000fca000f8e0210 */
[----:B------:R-:W-:-:S13]  /*04a0*/  ISETP.GE.U32.AND P0, PT, R3, UR5, PT ;  /* 0x0000000503007c0c */ /* 0x000fda000bf06070 */
[----:B------:R-:W-:Y:S01]  /*04b0*/  @P0 IADD3 R3, PT, PT, R3, -UR5, RZ ;  /* 0x8000000503030c10 */ /* 0x000fe2000fffe0ff */
[----:B------:R-:W-:-:S03]  /*04c0*/  @P0 VIADD R14, R14, 0x1 ;  /* 0x000000010e0e0836 */ /* 0x000fc60000000000 */
[----:B------:R-:W-:-:S13]  /*04d0*/  ISETP.GE.U32.AND P1, PT, R3, UR5, PT ;  /* 0x0000000503007c0c */ /* 0x000fda000bf26070 */
[----:B------:R-:W-:Y:S01]  /*04e0*/  @P1 VIADD R14, R14, 0x1 ;  /* 0x000000010e0e1836 */ /* 0x000fe20000000000 */
[----:B------:R-:W-:-:S04]  /*04f0*/  @!P2 LOP3.LUT R14, RZ, UR5, RZ, 0x33, !PT ;  /* 0x00000005ff0eac12 */ /* 0x000fc8000f8e33ff */
[----:B------:R-:W-:-:S05]  /*0500*/  IADD3 R3, PT, PT, -R14, RZ, RZ ;  /* 0x000000ff0e037210 */ /* 0x000fca0007ffe1ff */
[----:B------:R-:W-:Y:S01]  /*0510*/  IMAD R12, R3, UR5, R16 ;  /* 0x00000005030c7c24 */ /* 0x000fe2000f8e0210 */
[----:B------:R-:W-:Y:S06]  /*0520*/  BRA `(.L_x_5) ;  /* 0x0000000000307947 */ /* 0x000fec0003800000 */
.L_x_4:
[----:B------:R-:W0:Y:S01]  /*0530*/  LDCU UR8, c[0x0][0x448] ;  /* 0x00008900ff0877ac */ /* 0x000e220008000800 */
[----:B------:R-:W-:Y:S01]  /*0540*/  MOV R6, R16 ;  /* 0x0000001000067202 */ /* 0x000fe20000000f00 */
[----:B------:R-:W-:Y:S01]  /*0550*/  IMAD.MOV.U32 R9, RZ, RZ, R17 ;  /* 0x000000ffff097224 */ /* 0x000fe200078e0011 */
[----:B------:R-:W-:Y:S02]  /*0560*/  MOV R3, UR4 ;  /* 0x0000000400037c02 */ /* 0x000fe40008000f00 */
[----:B------:R-:W-:Y:S01]  /*0570*/  MOV R2, 0x5a0 ;  /* 0x000005a000027802 */ /* 0x000fe20000000f00 */
[----:B0-----:R-:W-:-:S07]  /*0580*/  IMAD.U32 R4, RZ, RZ, UR8 ;  /* 0x00000008ff047e24 */ /* 0x001fce000f8e00ff */
[----:B------:R-:W-:Y:S05]  /*0590*/  CALL.REL.NOINC `($__internal_0_$__cuda_sm20_div_u64) ;  /* 0x0000001400d07944 */ /* 0x000fea0003c00000 */
[----:B------:R-:W0:Y:S01]  /*05a0*/  LDCU UR8, c[0x0][0x448] ;  /* 0x00008900ff0877ac */ /* 0x000e220008000800 */
[----:B------:R-:W-:Y:S01]  /*05b0*/  IADD3 R3, PT, PT, -R4, RZ, RZ ;  /* 0x000000ff04037210 */ /* 0x000fe20007ffe1ff */
[----:B------:R-:W-:Y:S01]  /*05c0*/  IMAD.MOV.U32 R14, RZ, RZ, R4 ;  /* 0x000000ffff0e7224 */ /* 0x000fe200078e0004 */
[----:B------:R-:W-:-:S03]  /*05d0*/  MOV R15, R5 ;  /* 0x00000005000f7202 */ /* 0x000fc60000000f00 */
[----:B0-----:R-:W-:-:S07]  /*05e0*/  IMAD R12, R3, UR8, R16 ;  /* 0x00000008030c7c24 */ /* 0x001fce000f8e0210 */
.L_x_5:
[----:B------:R-:W-:Y:S05]  /*05f0*/  BSYNC.RECONVERGENT B0 ;  /* 0x0000000000007941 */ /* 0x000fea0003800200 */
.L_x_3:
        /* <DEDUP_REMOVED lines=16> */
[----:B------:R-:W-:-:S05]  /*0700*/  IMAD.HI.U32 R16, R3, R14, RZ ;  /* 0x0000000e03107227 */ /* 0x000fca00078e00ff */
[----:B------:R-:W-:-:S05]  /*0710*/  IADD3 R3, PT, PT, -R16, RZ, RZ ;  /* 0x000000ff10037210 */ /* 0x000fca0007ffe1ff */
[----:B------:R-:W-:-:S05]  /*0720*/  IMAD R3, R3, UR5, R14 ;  /* 0x0000000503037c24 */ /* 0x000fca000f8e020e */
[----:B------:R-:W-:-:S13]  /*0730*/  ISETP.GE.U32.AND P0, PT, R3, UR5, PT ;  /* 0x0000000503007c0c */ /* 0x000fda000bf06070 */
[----:B------:R-:W-:Y:S01]  /*0740*/  @P0 VIADD R3, R3, -UR5 ;  /* 0x8000000503030c36 */ /* 0x000fe20008000000 */
[----:B------:R-:W-:-:S04]  /*0750*/  @P0 IADD3 R16, PT, PT, R16, 0x1, RZ ;  /* 0x0000000110100810 */ /* 0x000fc80007ffe0ff */
[----:B------:R-:W-:-:S13]  /*0760*/  ISETP.GE.U32.AND P1, PT, R3, UR5, PT ;  /* 0x0000000503007c0c */ /* 0x000fda000bf26070 */
[----:B------:R-:W-:Y:S01]  /*0770*/  @P1 VIADD R16, R16, 0x1 ;  /* 0x0000000110101836 */ /* 0x000fe20000000000 */
[----:B------:R-:W-:-:S04]  /*0780*/  @!P2 LOP3.LUT R16, RZ, UR5, RZ, 0x33, !PT ;  /* 0x00000005ff10ac12 */ /* 0x000fc8000f8e33ff */
[----:B------:R-:W-:-:S05]  /*0790*/  IADD3 R13, PT, PT, -R16, RZ, RZ ;  /* 0x000000ff100d7210 */ /* 0x000fca0007ffe1ff */
[----:B------:R-:W-:Y:S01]  /*07a0*/  IMAD R13, R13, UR5, R14 ;  /* 0x000000050d0d7c24 */ /* 0x000fe2000f8e020e */
[----:B------:R-:W-:Y:S06]  /*07b0*/  BRA `(.L_x_8) ;  /* 0x0000000000307947 */ /* 0x000fec0003800000 */
.L_x_7:
        /* <DEDUP_REMOVED lines=12> */
.L_x_8:
[----:B------:R-:W-:Y:S05]  /*0880*/  BSYNC.RECONVERGENT B0 ;  /* 0x0000000000007941 */ /* 0x000fea0003800200 */
.L_x_6:
        /* <DEDUP_REMOVED lines=28> */
.L_x_10:
        /* <DEDUP_REMOVED lines=12> */
.L_x_11:
[----:B------:R-:W-:Y:S05]  /*0b10*/  BSYNC.RECONVERGENT B0 ;  /* 0x0000000000007941 */ /* 0x000fea0003800200 */
.L_x_9:
        /* <DEDUP_REMOVED lines=28> */
.L_x_13:
        /* <DEDUP_REMOVED lines=12> */
.L_x_14:
[----:B------:R-:W-:Y:S05]  /*0da0*/  BSYNC.RECONVERGENT B0 ;  /* 0x0000000000007941 */ /* 0x000fea0003800200 */
.L_x_12:
        /* <DEDUP_REMOVED lines=28> */
.L_x_16:
        /* <DEDUP_REMOVED lines=12> */
.L_x_17:
[----:B------:R-:W-:Y:S05]  /*1030*/  BSYNC.RECONVERGENT B0 ;  /* 0x0000000000007941 */ /* 0x000fea0003800200 */
.L_x_15:
        /* <DEDUP_REMOVED lines=28> */
.L_x_19:
        /* <DEDUP_REMOVED lines=12> */
.L_x_20:
[----:B------:R-:W-:Y:S05]  /*12c0*/  BSYNC.RECONVERGENT B0 ;  /* 0x0000000000007941 */ /* 0x000fea0003800200 */
.L_x_18:
        /* <DEDUP_REMOVED lines=28> */
.L_x_22:
        /* <DEDUP_REMOVED lines=12> */
.L_x_23:
[----:B------:R-:W-:Y:S05]  /*1550*/  BSYNC.RECONVERGENT B0 ;  /* 0x0000000000007941 */ /* 0x000fea0003800200 */
.L_x_21:
[----:B------:R-:W0:Y:S01]  /*1560*/  LDCU UR5, c[0x0][0x42c] ;  /* 0x00008580ff0577ac */ /* 0x000e220008000800 */
[----:B------:R-:W-:Y:S01]  /*1570*/  BSSY.RECONVERGENT B0, `(.L_x_24) ;  /* 0x0000026000007945 */ /* 0x000fe20003800200 */
[----:B0-----:R-:W-:-:S06]  /*1580*/  USHF.R.S32.HI UR4, URZ, 0x1f, UR5 ;  /* 0x0000001fff047899 */ /* 0x001fcc0008011405 */
[----:B------:R-:W-:-:S04]  /*1590*/  LOP3.LUT R2, R15, UR4, RZ, 0xfc, !PT ;  /* 0x000000040f027c12 */ /* 0x000fc8000f8efcff */
[----:B------:R-:W-:-:S13]  /*15a0*/  ISETP.NE.U32.AND P0, PT, R2, RZ, PT ;  /* 0x000000ff0200720c */ /* 0x000fda0003f05070 */
[----:B------:R-:W-:Y:S05]  /*15b0*/  @P0 BRA `(.L_x_25) ;  /* 0x00000000005c0947 */ /* 0x000fea0003800000 */
[----:B------:R-:W0:Y:S01]  /*15c0*/  I2F.U32.RP R4, UR5 ;  /* 0x0000000500047d06 */ /* 0x000e220008209000 */
[----:B------:R-:W-:-:S07]  /*15d0*/  ISETP.NE.U32.AND P2, PT, RZ, UR5, PT ;  /* 0x00000005ff007c0c */ /* 0x000fce000bf45070 */
        /* <DEDUP_REMOVED lines=13> */
[----:B------:R-:W-:Y:S01]  /*16b0*/  ISETP.GE.U32.AND P1, PT, R5, UR5, PT ;  /* 0x0000000505007c0c */ /* 0x000fe2000bf26070 */
[----:B------:R-:W-:-:S12]  /*16c0*/  HFMA2 R5, -RZ, RZ, 0, 0 ;  /* 0x00000000ff057431 */ /* 0x000fd800000001ff */
[----:B------:R-:W-:Y:S01]  /*16d0*/  @P1 VIADD R3, R3, 0x1 ;  /* 0x0000000103031836 */ /* 0x000fe20000000000 */
[----:B------:R-:W-:-:S04]  /*16e0*/  @!P2 LOP3.LUT R3, RZ, UR5, RZ, 0x33, !PT ;  /* 0x00000005ff03ac12 */ /* 0x000fc8000f8e33ff */
[----:B------:R-:W-:Y:S01]  /*16f0*/  IADD3 R7, PT, PT, -R3, RZ, RZ ;  /* 0x000000ff03077210 */ /* 0x000fe20007ffe1ff */
[----:B------:R-:W-:-:S04]  /*1700*/  IMAD.MOV.U32 R4, RZ, RZ, R3 ;  /* 0x000000ffff047224 */ /* 0x000fc800078e0003 */
[----:B------:R-:W-:Y:S01]  /*1710*/  IMAD R10, R7, UR5, R14 ;  /* 0x00000005070a7c24 */ /* 0x000fe2000f8e020e */
[----:B------:R-:W-:Y:S06]  /*1720*/  BRA `(.L_x_26) ;  /* 0x0000000000287947 */ /* 0x000fec0003800000 */
.L_x_25:
[----:B------:R-:W0:Y:S01]  /*1730*/  LDCU UR8, c[0x0][0x42c] ;  /* 0x00008580ff0877ac */ /* 0x000e220008000800 */
[----:B------:R-:W-:Y:S01]  /*1740*/  IMAD.MOV.U32 R6, RZ, RZ, R14 ;  /* 0x000000ffff067224 */ /* 0x000fe200078e000e */
[----:B------:R-:W-:Y:S01]  /*1750*/  MOV R9, R15 ;  /* 0x0000000f00097202 */ /* 0x000fe20000000f00 */
[----:B------:R-:W-:Y:S01]  /*1760*/  IMAD.U32 R3, RZ, RZ, UR4 ;  /* 0x00000004ff037e24 */ /* 0x000fe2000f8e00ff */
[----:B------:R-:W-:Y:S02]  /*1770*/  MOV R2, 0x17a0 ;  /* 0x000017a000027802 */ /* 0x000fe40000000f00 */
[----:B0-----:R-:W-:-:S07]  /*1780*/  MOV R4, UR8 ;  /* 0x0000000800047c02 */ /* 0x001fce0008000f00 */
[----:B------:R-:W-:Y:S05]  /*1790*/  CALL.REL.NOINC `($__internal_0_$__cuda_sm20_div_u64) ;  /* 0x0000000400507944 */ /* 0x000fea0003c00000 */
[----:B------:R-:W0:Y:S01]  /*17a0*/  LDCU UR8, c[0x0][0x42c] ;  /* 0x00008580ff0877ac */ /* 0x000e220008000800 */
[----:B------:R-:W-:-:S04]  /*17b0*/  IMAD.MOV R3, RZ, RZ, -R4 ;  /* 0x000000ffff037224 */ /* 0x000fc800078e0a04 */
[----:B0-----:R-:W-:-:S07]  /*17c0*/  IMAD R10, R3, UR8, R14 ;  /* 0x00000008030a7c24 */ /* 0x001fce000f8e020e */
.L_x_26:
[----:B------:R-:W-:Y:S05]  /*17d0*/  BSYNC.RECONVERGENT B0 ;  /* 0x0000000000007941 */ /* 0x000fea0003800200 */
.L_x_24:
        /* <DEDUP_REMOVED lines=9> */
[----:B0-----:R-:W-:-:S06]  /*1870*/  IADD3 R2, PT, PT, R5, 0xffffffe, RZ ;  /* 0x0ffffffe05027810 */ /* 0x001fcc0007ffe0ff */
        /* <DEDUP_REMOVED lines=9> */
[----:B------:R-:W-:-:S04]  /*1910*/  @P0 IADD3 R4, PT, PT, R4, -UR8, RZ ;  /* 0x8000000804040c10 */ /* 0x000fc8000fffe0ff */
[----:B------:R-:W-:-:S13]  /*1920*/  ISETP.GE.U32.AND P0, PT, R4, UR8, PT ;  /* 0x0000000804007c0c */ /* 0x000fda000bf06070 */
[----:B------:R-:W-:Y:S01]  /*1930*/  @P0 VIADD R4, R4, -UR8 ;  /* 0x8000000804040c36 */ /* 0x000fe20008000000 */
[----:B------:R-:W-:-:S04]  /*1940*/  @!P1 LOP3.LUT R4, RZ, UR8, RZ, 0x33, !PT ;  /* 0x00000008ff049c12 */ /* 0x000fc8000f8e33ff */
[----:B------:R-:W-:Y:S01]  /*1950*/  MOV R19, R4 ;  /* 0x0000000400137202 */ /* 0x000fe20000000f00 */
[----:B------:R-:W-:Y:S06]  /*1960*/  BRA `(.L_x_29) ;  /* 0x0000000000107947 */ /* 0x000fec0003800000 */
.L_x_28:
[----:B------:R-:W-:Y:S01]  /*1970*/  IMAD.MOV.U32 R6, RZ, RZ, R4 ;  /* 0x000000ffff067224 */ /* 0x000fe200078e0004 */
[----:B------:R-:W-:Y:S02]  /*1980*/  MOV R7, R5 ;  /* 0x0000000500077202 */ /* 0x000fe40000000f00 */
[----:B------:R-:W-:-:S07]  /*1990*/  MOV R8, 0x19b0 ;  /* 0x000019b000087802 */ /* 0x000fce0000000f00 */
[----:B------:R-:W-:Y:S05]  /*19a0*/  CALL.REL.NOINC `($__internal_1_$__cuda_sm20_rem_u64) ;  /* 0x0000000400dc7944 */ /* 0x000fea0003c00000 */
.L_x_29:
[----:B------:R-:W-:Y:S05]  /*19b0*/  BSYNC.RECONVERGENT B0 ;  /* 0x0000000000007941 */ /* 0x000fea0003800200 */
.L_x_27:
[----:B------:R-:W0:Y:S01]  /*19c0*/  LDC.64 R14, c[0x0][0x450] ;  /* 0x00011400ff0e7b82 */ /* 0x000e220000000a00 */
[----:B------:R-:W1:Y:S01]  /*19d0*/  LDCU.128 UR24, c[0x0][0x3d0] ;  /* 0x00007a00ff1877ac */ /* 0x000e620008000c00 */
[----:B------:R-:W1:Y:S01]  /*19e0*/  I2F.F64 R8, R19 ;  /* 0x0000001300087312 */ /* 0x000e620000201c00 */
[----:B------:R-:W2:Y:S05]  /*19f0*/  LDCU.128 UR12, c[0x0][0x3e0] ;  /* 0x00007c00ff0c77ac */ /* 0x000eaa0008000c00 */
[----:B------:R-:W1:Y:S01]  /*1a00*/  LDC.64 R4, c[0x0][0x388] ;  /* 0x0000e200ff047b82 */ /* 0x000e620000000a00 */
[----:B------:R-:W-:Y:S01]  /*1a10*/  UMOV UR4, URZ ;  /* 0x000000ff00047c82 */ /* 0x000fe20008000000 */
[----:B------:R-:W2:Y:S01]  /*1a20*/  I2F.F64 R2, R10 ;  /* 0x0000000a00027312 */ /* 0x000ea20000201c00 */
[----:B------:R-:W3:Y:S01]  /*1a30*/  LDCU.128 UR16, c[0x0][0x3f0] ;  /* 0x00007e00ff1077ac */ /* 0x000ee20008000c00 */
[----:B------:R-:W4:Y:S04]  /*1a40*/  LDCU.128 UR20, c[0x0][0x400] ;  /* 0x00008000ff1477ac */ /* 0x000f280008000c00 */
[----:B------:R-:W2:Y:S02]  /*1a50*/  LDC.64 R6, c[0x0][0x390] ;  /* 0x0000e400ff067b82 */ /* 0x000ea40000000a00 */
[----:B------:R-:W3:Y:S01]  /*1a60*/  I2F.F64 R28, R22 ;  /* 0x00000016001c7312 */ /* 0x000ee20000201c00 */
[----:B0-----:R-:W-:-:S05]  /*1a70*/  IMAD.WIDE.U32 R14, R0, 0x50, R14 ;  /* 0x00000050000e7825 */ /* 0x001fca00078e000e */
[----:B------:R-:W3:Y:S02]  /*1a80*/  LDC.64 R26, c[0x0][0x3a8] ;  /* 0x0000ea00ff1a7b82 */ /* 0x000ee40000000a00 */
[----:B------:R-:W-:Y:S01]  /*1a90*/  I2F.F64 R20, R21 ;  /* 0x0000001500147312 */ /* 0x000fe20000201c00 */
[----:B------:R-:W-:Y:S01]  /*1aa0*/  VIADD R15, R15, UR4 ;  /* 0x000000040f0f7c36 */ /* 0x000fe20008000000 */
[----:B-1----:R-:W-:-:S06]  /*1ab0*/  DFMA R24, R8, UR26, R4 ;  /* 0x0000001a08187c2b */ /* 0x002fcc0008000004 */
[----:B------:R2:W-:Y:S01]  /*1ac0*/  I2F.F64 R8, R23 ;  /* 0x0000001700087312 */ /* 0x0005e20000201c00 */
[----:B------:R-:W0:Y:S01]  /*1ad0*/  LDC.64 R4, c[0x0][0x398] ;  /* 0x0000e600ff047b82 */ /* 0x000e220000000a00 */
[----:B------:R1:W-:Y:S01]  /*1ae0*/  STG.E.64 desc[UR6][R14.64], R24 ;  /* 0x000000180e007986 */ /* 0x0003e2000c101b06 */
[----:B--2---:R-:W-:-:S05]  /*1af0*/  DFMA R22, R2, UR12, R6 ;  /* 0x0000000c02167c2b */ /* 0x004fca0008000006 */
[----:B------:R-:W0:Y:S01]  /*1b00*/  I2F.F64 R16, R16 ;  /* 0x0000001000107312 */ /* 0x000e220000201c00 */
[----:B------:R-:W4:Y:S01]  /*1b10*/  LDC.64 R2, c[0x0][0x3b0] ;  /* 0x0000ec00ff027b82 */ /* 0x000f220000000a00 */
[----:B---3--:R-:W-:Y:S01]  /*1b20*/  DFMA R26, R28, UR18, R26 ;  /* 0x000000121c1a7c2b */ /* 0x008fe2000800001a */
[----:B------:R-:W-:Y:S05]  /*1b30*/  STG.E.64 desc[UR6][R14.64+0x8], R22 ;  /* 0x000008160e007986 */ /* 0x000fea000c101b06 */
[----:B------:R-:W2:Y:S01]  /*1b40*/  I2F.F64 R18, R18 ;  /* 0x0000001200127312 */ /* 0x000ea20000201c00 */
[----:B------:R-:W2:Y:S01]  /*1b50*/  LDC.64 R6, c[0x0][0x3b8] ;  /* 0x0000ee00ff067b82 */ /* 0x000ea20000000a00 */
[----:B------:R-:W-:Y:S01]  /*1b60*/  STG.E.64 desc[UR6][R14.64+0x20], R26 ;  /* 0x0000201a0e007986 */ /* 0x000fe2000c101b06 */
[----:B0-----:R-:W-:-:S06]  /*1b70*/  DFMA R4, R16, UR14, R4 ;  /* 0x0000000e10047c2b */ /* 0x001fcc0008000004 */
[----:B-1----:R-:W0:Y:S01]  /*1b80*/  LDC.64 R24, c[0x0][0x3a0] ;  /* 0x0000e800ff187b82 */ /* 0x002e220000000a00 */
[----:B------:R-:W1:Y:S01]  /*1b90*/  LDCU.128 UR12, c[0x0][0x410] ;  /* 0x00008200ff0c77ac */ /* 0x000e620008000c00 */
[----:B------:R-:W-:Y:S01]  /*1ba0*/  I2F.F64 R16, R13 ;  /* 0x0000000d00107312 */ /* 0x000fe20000201c00 */
[----:B------:R-:W-:Y:S01]  /*1bb0*/  STG.E.64 desc[UR6][R14.64+0x10], R4 ;  /* 0x000010040e007986 */ /* 0x000fe2000c101b06 */
[----:B----4-:R-:W-:-:S04]  /*1bc0*/  DFMA R2, R20, UR20, R2 ;  /* 0x0000001414027c2b */ /* 0x010fc80008000002 */
[----:B------:R-:W1:Y:S02]  /*1bd0*/  LDC.64 R28, c[0x0][0x3c8] ;  /* 0x0000f200ff1c7b82 */ /* 0x000e640000000a00 */
[----:B------:R-:W1:Y:S01]  /*1be0*/  I2F.F64 R12, R12 ;  /* 0x0000000c000c7312 */ /* 0x000e620000201c00 */
[----:B------:R-:W-:Y:S01]  /*1bf0*/  STG.E.64 desc[UR6][R14.64+0x28], R2 ;  /* 0x000028020e007986 */ /* 0x000fe2000c101b06 */
[----:B--2---:R-:W-:-:S04]  /*1c00*/  DFMA R6, R18, UR22, R6 ;  /* 0x0000001612067c2b */ /* 0x004fc80008000006 */
[----:B------:R-:W2:Y:S02]  /*1c10*/  LDC.64 R20, c[0x0][0x420] ;  /* 0x00010800ff147b82 */ /* 0x000ea40000000a00 */
[----:B------:R-:W2:Y:S01]  /*1c20*/  I2F.F64 R10, R11 ;  /* 0x0000000b000a7312 */ /* 0x000ea20000201c00 */
[----:B------:R-:W-:Y:S01]  /*1c30*/  STG.E.64 desc[UR6][R14.64+0x30], R6 ;  /* 0x000030060e007986 */ /* 0x000fe2000c101b06 */
[----:B0-----:R-:W-:-:S04]  /*1c40*/  DFMA R8, R8, UR16, R24 ;  /* 0x0000001008087c2b */ /* 0x001fc80008000018 */
[----:B------:R-:W0:Y:S03]  /*1c50*/  LDC.64 R24, c[0x0][0x3c0] ;  /* 0x0000f000ff187b82 */ /* 0x000e260000000a00 */
[----:B------:R-:W-:Y:S01]  /*1c60*/  STG.E.64 desc[UR6][R14.64+0x18], R8 ;  /* 0x000018080e007986 */ /* 0x000fe2000c101b06 */
[----:B-1----:R-:W-:-:S07]  /*1c70*/  DFMA R28, R12, UR14, R28 ;  /* 0x0000000e0c1c7c2b */ /* 0x002fce000800001c */
[----:B------:R-:W-:Y:S01]  /*1c80*/  STG.E.64 desc[UR6][R14.64+0x40], R28 ;  /* 0x0000401c0e007986 */ /* 0x000fe2000c101b06 */
[----:B--2---:R-:W-:-:S07]  /*1c90*/  DFMA R20, R10, R20, UR24 ;  /* 0x000000180a147e2b */ /* 0x004fce0008000014 */
[----:B------:R-:W-:Y:S01]  /*1ca0*/  STG.E.64 desc[UR6][R14.64+0x48], R20 ;  /* 0x000048140e007986 */ /* 0x000fe2000c101b06 */
[----:B0-----:R-:W-:-:S07]  /*1cb0*/  DFMA R16, R16, UR12, R24 ;  /* 0x0000000c10107c2b */ /* 0x001fce0008000018 */
[----:B------:R-:W-:Y:S01]  /*1cc0*/  STG.E.64 desc[UR6][R14.64+0x38], R16 ;  /* 0x000038100e007986 */ /* 0x000fe2000c101b06 */
[----:B------:R-:W-:Y:S05]  /*1cd0*/  EXIT ;  /* 0x000000000000794d */ /* 0x000fea0003800000 */
        .weak           $__internal_0_$__cuda_sm20_div_u64
        .type           $__internal_0_$__cuda_sm20_div_u64,@function
        .size           $__internal_0_$__cuda_sm20_div_u64,($__internal_1_$__cuda_sm20_rem_u64 - $__internal_0_$__cuda_sm20_div_u64)
$__internal_0_$__cuda_sm20_div_u64:
[----:B------:R-:W-:-:S06]  /*1ce0*/  MOV R5, R3 ;  /* 0x0000000300057202 */ /* 0x000fcc0000000f00 */
[----:B------:R-:W0:Y:S08]  /*1cf0*/  I2F.U64.RP R5, R4 ;  /* 0x0000000400057312 */ /* 0x000e300000309000 */
[----:B0-----:R-:W0:Y:S02]  /*1d00*/  MUFU.RCP R26, R5 ;  /* 0x00000005001a7308 */ /* 0x001e240000001000 */
[----:B0-----:R-:W-:-:S06]  /*1d10*/  VIADD R26, R26, 0x1ffffffe ;  /* 0x1ffffffe1a1a7836 */ /* 0x001fcc0000000000 */
[----:B------:R-:W0:Y:S02]  /*1d20*/  F2I.U64.TRUNC R26, R26 ;  /* 0x0000001a001a7311 */ /* 0x000e24000020d800 */
[----:B0-----:R-:W-:-:S04]  /*1d30*/  IMAD.WIDE.U32 R24, R26, R4, RZ ;  /* 0x000000041a187225 */ /* 0x001fc800078e00ff */
[C---:B------:R-:W-:Y:S01]  /*1d40*/  IMAD R7, R26.reuse, R3, R25 ;  /* 0x000000031a077224 */ /* 0x040fe200078e0219 */
[----:B------:R-:W-:Y:S01]  /*1d50*/  IADD3 R8, P0, PT, RZ, -R24, RZ ;  /* 0x80000018ff087210 */ /* 0x000fe20007f1e0ff */
[----:B------:R-:W-:Y:S02]  /*1d60*/  IMAD.MOV.U32 R25, RZ, RZ, R26 ;  /* 0x000000ffff197224 */ /* 0x000fe400078e001a */
[----:B------:R-:W-:Y:S02]  /*1d70*/  IMAD R7, R27, R4, R7 ;  /* 0x000000041b077224 */ /* 0x000fe400078e0207 */
[----:B------:R-:W-:-:S03]  /*1d80*/  IMAD.HI.U32 R24, R26, R8, RZ ;  /* 0x000000081a187227 */ /* 0x000fc600078e00ff */
[----:B------:R-:W-:-:S05]  /*1d90*/  IADD3.X R7, PT, PT, RZ, ~R7, RZ, P0, !PT ;  /* 0x80000007ff077210 */ /* 0x000fca00007fe4ff */
[----:B------:R-:W-:-:S04]  /*1da0*/  IMAD.WIDE.U32 R24, P0, R26, R7, R24 ;  /* 0x000000071a187225 */ /* 0x000fc80007800018 */
[C---:B------:R-:W-:Y:S02]  /*1db0*/  IMAD R5, R27.reuse, R7, RZ ;  /* 0x000000071b057224 */ /* 0x040fe400078e02ff */
[----:B------:R-:W-:-:S04]  /*1dc0*/  IMAD.HI.U32 R8, P1, R27, R8, R24 ;  /* 0x000000081b087227 */ /* 0x000fc80007820018 */
[----:B------:R-:W-:Y:S01]  /*1dd0*/  IMAD.HI.U32 R7, R27, R7, RZ ;  /* 0x000000071b077227 */ /* 0x000fe200078e00ff */
[----:B------:R-:W-:-:S04]  /*1de0*/  IADD3 R25, P2, PT, R5, R8, RZ ;  /* 0x0000000805197210 */ /* 0x000fc80007f5e0ff */
[----:B------:R-:W-:Y:S01]  /*1df0*/  IADD3.X R5, PT, PT, R7, R27, RZ, P0, !PT ;  /* 0x0000001b07057210 */ /* 0x000fe200007fe4ff */
[----:B------:R-:W-:-:S03]  /*1e00*/  IMAD.WIDE.U32 R26, R25, R4, RZ ;  /* 0x00000004191a7225 */ /* 0x000fc600078e00ff */
[----:B------:R-:W-:Y:S01]  /*1e10*/  IADD3.X R5, PT, PT, RZ, RZ, R5, P2, P1 ;  /* 0x000000ffff057210 */ /* 0x000fe200017e2405 */
[----:B------:R-:W-:Y:S01]  /*1e20*/  IMAD R8, R25, R3, R27 ;  /* 0x0000000319087224 */ /* 0x000fe200078e021b */
[----:B------:R-:W-:-:S03]  /*1e30*/  IADD3 R10, P0, PT, RZ, -R26, RZ ;  /* 0x8000001aff0a7210 */ /* 0x000fc60007f1e0ff */
[----:B------:R-:W-:Y:S02]  /*1e40*/  IMAD R8, R5, R4, R8 ;  /* 0x0000000405087224 */ /* 0x000fe400078e0208 */
[----:B------:R-:W-:-:S04]  /*1e50*/  IMAD.HI.U32 R24, R25, R10, RZ ;  /* 0x0000000a19187227 */ /* 0x000fc800078e00ff */
[----:B------:R-:W-:-:S04]  /*1e60*/  IMAD.X R8, RZ, RZ, ~R8, P0 ;  /* 0x000000ffff087224 */ /* 0x000fc800000e0e08 */
[----:B------:R-:W-:-:S04]  /*1e70*/  IMAD.WIDE.U32 R24, P0, R25, R8, R24 ;  /* 0x0000000819187225 */ /* 0x000fc80007800018 */
[C---:B------:R-:W-:Y:S02]  /*1e80*/  IMAD R7, R5.reuse, R8, RZ ;  /* 0x0000000805077224 */ /* 0x040fe400078e02ff */
[----:B------:R-:W-:-:S04]  /*1e90*/  IMAD.HI.U32 R10, P1, R5, R10, R24 ;  /* 0x0000000a050a7227 */ /* 0x000fc80007820018 */
[----:B------:R-:W-:Y:S01]  /*1ea0*/  IMAD.HI.U32 R8, R5, R8, RZ ;  /* 0x0000000805087227 */ /* 0x000fe200078e00ff */
[----:B------:R-:W-:-:S03]  /*1eb0*/  IADD3 R7, P2, PT, R7, R10, RZ ;  /* 0x0000000a07077210 */ /* 0x000fc60007f5e0ff */
[----:B------:R-:W-:Y:S01]  /*1ec0*/  IMAD.MOV.U32 R25, RZ, RZ, RZ ;  /* 0x000000ffff197224 */ /* 0x000fe200078e00ff */
[----:B------:R-:W-:Y:S01]  /*1ed0*/  IADD3.X R8, PT, PT, R8, R5, RZ, P0, !PT ;  /* 0x0000000508087210 */ /* 0x000fe200007fe4ff */
[----:B------:R-:W-:-:S03]  /*1ee0*/  IMAD.HI.U32 R24, R7, R6, RZ ;  /* 0x0000000607187227 */ /* 0x000fc600078e00ff */
[----:B------:R-:W-:Y:S01]  /*1ef0*/  IADD3.X R10, PT, PT, RZ, RZ, R8, P2, P1 ;  /* 0x000000ffff0a7210 */ /* 0x000fe200017e2408 */
[----:B------:R-:W-:-:S04]  /*1f00*/  IMAD.WIDE.U32 R24, R7, R9, R24 ;  /* 0x0000000907187225 */ /* 0x000fc800078e0018 */
[C---:B------:R-:W-:Y:S02]  /*1f10*/  IMAD R5, R10.reuse, R9, RZ ;  /* 0x000000090a057224 */ /* 0x040fe400078e02ff */
[----:B------:R-:W-:-:S04]  /*1f20*/  IMAD.HI.U32 R8, P0, R10, R6, R24 ;  /* 0x000000060a087227 */ /* 0x000fc80007800018 */
[----:B------:R-:W-:Y:S01]  /*1f30*/  IMAD.HI.U32 R7, R10, R9, RZ ;  /* 0x000000090a077227 */ /* 0x000fe200078e00ff */
[----:B------:R-:W-:-:S04]  /*1f40*/  IADD3 R5, P1, PT, R5, R8, RZ ;  /* 0x0000000805057210 */ /* 0x000fc80007f3e0ff */
[----:B------:R-:W-:Y:S01]  /*1f50*/  IADD3.X R7, PT, PT, R7, RZ, RZ, P0, !PT ;  /* 0x000000ff07077210 */ /* 0x000fe200007fe4ff */
[----:B------:R-:W-:-:S04]  /*1f60*/  IMAD.WIDE.U32 R24, R5, R4, RZ ;  /* 0x0000000405187225 */ /* 0x000fc800078e00ff */
[----:B------:R-:W-:Y:S01]  /*1f70*/  IMAD.X R7, RZ, RZ, R7, P1 ;  /* 0x000000ffff077224 */ /* 0x000fe200008e0607 */
[----:B------:R-:W-:Y:S01]  /*1f80*/  IADD3 R19, P1, PT, -R24, R6, RZ ;  /* 0x0000000618137210 */ /* 0x000fe20007f3e1ff */
[----:B------:R-:W-:-:S03]  /*1f90*/  IMAD R8, R5, R3, R25 ;  /* 0x0000000305087224 */ /* 0x000fc600078e0219 */
[-C--:B------:R-:W-:Y:S01]  /*1fa0*/  ISETP.GE.U32.AND P0, PT, R19, R4.reuse, PT ;  /* 0x000000041300720c */ /* 0x080fe20003f06070 */
[----:B------:R-:W-:Y:S01]  /*1fb0*/  IMAD R6, R7, R4, R8 ;  /* 0x0000000407067224 */ /* 0x000fe200078e0208 */
[----:B------:R-:W-:-:S04]  /*1fc0*/  IADD3 R20, P2, PT, -R4, R19, RZ ;  /* 0x0000001304147210 */ /* 0x000fc80007f5e1ff */
[----:B------:R-:W-:Y:S02]  /*1fd0*/  IADD3.X R6, PT, PT, ~R6, R9, RZ, P1, !PT ;  /* 0x0000000906067210 */ /* 0x000fe40000ffe5ff */
[----:B------:R-:W-:Y:S02]  /*1fe0*/  IADD3 R8, P1, PT, R5, 0x1, RZ ;  /* 0x0000000105087810 */ /* 0x000fe40007f3e0ff */
[C---:B------:R-:W-:Y:S01]  /*1ff0*/  ISETP.GE.U32.AND.EX P0, PT, R6.reuse, R3, PT, P0 ;  /* 0x000000030600720c */ /* 0x040fe20003f06100 */
[----:B------:R-:W-:Y:S01]  /*2000*/  IMAD.X R9, R6, 0x1, ~R3, P2 ;  /* 0x0000000106097824 */ /* 0x000fe200010e0e03 */
[----:B------:R-:W-:Y:S02]  /*2010*/  IADD3.X R10, PT, PT, RZ, R7, RZ, P1, !PT ;  /* 0x00000007ff0a7210 */ /* 0x000fe40000ffe4ff */
[----:B------:R-:W-:Y:S02]  /*2020*/  SEL R8, R8, R5, P0 ;  /* 0x0000000508087207 */ /* 0x000fe40000000000 */
[----:B------:R-:W-:-:S02]  /*2030*/  SEL R19, R20, R19, P0 ;  /* 0x0000001314137207 */ /* 0x000fc40000000000 */
[----:B------:R-:W-:Y:S02]  /*2040*/  SEL R6, R9, R6, P0 ;  /* 0x0000000609067207 */ /* 0x000fe40000000000 */
[----:B------:R-:W-:Y:S02]  /*2050*/  SEL R10, R10, R7, P0 ;  /* 0x000000070a0a7207 */ /* 0x000fe40000000000 */
[----:B------:R-:W-:Y:S02]  /*2060*/  IADD3 R5, P2, PT, R8, 0x1, RZ ;  /* 0x0000000108057810 */ /* 0x000fe40007f5e0ff */
[----:B------:R-:W-:Y:S02]  /*2070*/  ISETP.GE.U32.AND P0, PT, R19, R4, PT ;  /* 0x000000041300720c */ /* 0x000fe40003f06070 */
[----:B------:R-:W-:Y:S01]  /*2080*/  ISETP.NE.U32.AND P1, PT, R4, RZ, PT ;  /* 0x000000ff0400720c */ /* 0x000fe20003f25070 */
[----:B------:R-:W-:Y:S01]  /*2090*/  IMAD.X R7, RZ, RZ, R10, P2 ;  /* 0x000000ffff077224 */ /* 0x000fe200010e060a */
[----:B------:R-:W-:-:S02]  /*20a0*/  ISETP.GE.U32.AND.EX P0, PT, R6, R3, PT, P0 ;  /* 0x000000030600720c */ /* 0x000fc40003f06100 */
[----:B------:R-:W-:Y:S01]  /*20b0*/  ISETP.NE.AND.EX P1, PT, R3, RZ, PT, P1 ;  /* 0x000000ff0300720c */ /* 0x000fe20003f25310 */
[----:B------:R-:W-:Y:S01]  /*20c0*/  HFMA2 R3, -RZ, RZ, 0, 0 ;  /* 0x00000000ff037431 */ /* 0x000fe200000001ff */
[----:B------:R-:W-:Y:S02]  /*20d0*/  SEL R5, R5, R8, P0 ;  /* 0x0000000805057207 */ /* 0x000fe40000000000 */
[----:B------:R-:W-:Y:S02]  /*20e0*/  SEL R7, R7, R10, P0 ;  /* 0x0000000a07077207 */ /* 0x000fe40000000000 */
[----:B------:R-:W-:Y:S02]  /*20f0*/  SEL R4, R5, 0xffffffff, P1 ;  /* 0xffffffff05047807 */ /* 0x000fe40000800000 */
[----:B------:R-:W-:Y:S01]  /*2100*/  SEL R5, R7, 0xffffffff, P1 ;  /* 0xffffffff07057807 */ /* 0x000fe20000800000 */
[----:B------:R-:W-:Y:S06]  /*2110*/  RET.REL.NODEC R2 `(_Z26reconstruct_results_kernelPy10GridParamsP11ResultPointy) ;  /* 0xffffffdc02b87950 */ /* 0x000fec0003c3ffff */
        .weak           $__internal_1_$__cuda_sm20_rem_u64
        .type           $__internal_1_$__cuda_sm20_rem_u64,@function
        .size           $__internal_1_$__cuda_sm20_rem_u64,(.L_x_69 - $__internal_1_$__cuda_sm20_rem_u64)
$__internal_1_$__cuda_sm20_rem_u64:
[----:B------:R-:W0:Y:S02]  /*2120*/  LDCU UR4, c[0x0][0x428] ;  /* 0x00008500ff0477ac */ /* 0x000e240008000800 */
[----:B0-----:R-:W0:Y:S08]  /*2130*/  I2F.U64.RP R9, UR4 ;  /* 0x0000000400097d12 */ /* 0x001e300008309000 */
[----:B0-----:R-:W0:Y:S02]  /*2140*/  MUFU.RCP R9, R9 ;  /* 0x0000000900097308 */ /* 0x001e240000001000 */
[----:B0-----:R-:W-:-:S06]  /*2150*/  VIADD R2, R9, 0x1ffffffe ;  /* 0x1ffffffe09027836 */ /* 0x001fcc0000000000 */
[----:B------:R-:W0:Y:S02]  /*2160*/  F2I.U64.TRUNC R2, R2 ;  /* 0x0000000200027311 */ /* 0x000e24000020d800 */
[----:B0-----:R-:W-:-:S04]  /*2170*/  IMAD.WIDE.U32 R4, R2, UR4, RZ ;  /* 0x0000000402047c25 */ /* 0x001fc8000f8e00ff */
[----:B------:R-:W-:Y:S01]  /*2180*/  IMAD R5, R2, UR5, R5 ;  /* 0x0000000502057c24 */ /* 0x000fe2000f8e0205 */
[----:B------:R-:W-:-:S03]  /*2190*/  IADD3 R15, P0, PT, RZ, -R4, RZ ;  /* 0x80000004ff0f7210 */ /* 0x000fc60007f1e0ff */
[----:B------:R-:W-:Y:S02]  /*21a0*/  IMAD R5, R3, UR4, R5 ;  /* 0x0000000403057c24 */ /* 0x000fe4000f8e0205 */
[----:B------:R-:W-:-:S03]  /*21b0*/  IMAD.HI.U32 R4, R2, R15, RZ ;  /* 0x0000000f02047227 */ /* 0x000fc600078e00ff */
[----:B------:R-:W-:Y:S01]  /*21c0*/  IADD3.X R17, PT, PT, RZ, ~R5, RZ, P0, !PT ;  /* 0x80000005ff117210 */ /* 0x000fe200007fe4ff */
[----:B------:R-:W-:-:S04]  /*21d0*/  IMAD.MOV.U32 R5, RZ, RZ, R2 ;  /* 0x000000ffff057224 */ /* 0x000fc800078e0002 */
[----:B------:R-:W-:-:S04]  /*21e0*/  IMAD.WIDE.U32 R4, P0, R2, R17, R4 ;  /* 0x0000001102047225 */ /* 0x000fc80007800004 */
[C---:B------:R-:W-:Y:S02]  /*21f0*/  IMAD R9, R3.reuse, R17, RZ ;  /* 0x0000001103097224 */ /* 0x040fe400078e02ff */
[----:B------:R-:W-:-:S04]  /*2200*/  IMAD.HI.U32 R4, P1, R3, R15, R4 ;  /* 0x0000000f03047227 */ /* 0x000fc80007820004 */
[----:B------:R-:W-:Y:S01]  /*2210*/  IMAD.HI.U32 R17, R3, R17, RZ ;  /* 0x0000001103117227 */ /* 0x000fe200078e00ff */
[----:B------:R-:W-:-:S04]  /*2220*/  IADD3 R5, P2, PT, R9, R4, RZ ;  /* 0x0000000409057210 */ /* 0x000fc80007f5e0ff */
[----:B------:R-:W-:Y:S01]  /*2230*/  IADD3.X R4, PT, PT, R17, R3, RZ, P0, !PT ;  /* 0x0000000311047210 */ /* 0x000fe200007fe4ff */
[----:B------:R-:W-:-:S03]  /*2240*/  IMAD.WIDE.U32 R2, R5, UR4, RZ ;  /* 0x0000000405027c25 */ /* 0x000fc6000f8e00ff */
[----:B------:R-:W-:Y:S01]  /*2250*/  IADD3.X R9, PT, PT, RZ, RZ, R4, P2, P1 ;  /* 0x000000ffff097210 */ /* 0x000fe200017e2404 */
[----:B------:R-:W-:Y:S01]  /*2260*/  IMAD R4, R5, UR5, R3 ;  /* 0x0000000505047c24 */ /* 0x000fe2000f8e0203 */
[----:B------:R-:W-:-:S03]  /*2270*/  IADD3 R3, P0, PT, RZ, -R2, RZ ;  /* 0x80000002ff037210 */ /* 0x000fc60007f1e0ff */
[----:B------:R-:W-:Y:S02]  /*2280*/  IMAD R2, R9, UR4, R4 ;  /* 0x0000000409027c24 */ /* 0x000fe4000f8e0204 */
        /* <DEDUP_REMOVED lines=17> */
[----:B------:R-:W-:-:S04]  /*23a0*/  IMAD.WIDE.U32 R2, R5, UR4, RZ ;  /* 0x0000000405027c25 */ /* 0x000fc8000f8e00ff */
[----:B------:R-:W-:Y:S01]  /*23b0*/  IMAD.X R4, RZ, RZ, R4, P1 ;  /* 0x000000ffff047224 */ /* 0x000fe200008e0604 */
[----:B------:R-:W-:Y:S01]  /*23c0*/  IADD3 R9, P1, PT, -R2, R6, RZ ;  /* 0x0000000602097210 */ /* 0x000fe20007f3e1ff */
[----:B------:R-:W-:-:S03]  /*23d0*/  IMAD R5, R5, UR5, R3 ;  /* 0x0000000505057c24 */ /* 0x000fc6000f8e0203 */
[----:B------:R-:W-:Y:S01]  /*23e0*/  ISETP.GE.U32.AND P0, PT, R9, UR4, PT ;  /* 0x0000000409007c0c */ /* 0x000fe2000bf06070 */
[----:B------:R-:W-:-:S05]  /*23f0*/  IMAD R4, R4, UR4, R5 ;  /* 0x0000000404047c24 */ /* 0x000fca000f8e0205 */
[----:B------:R-:W-:Y:S02]  /*2400*/  IADD3.X R4, PT, PT, ~R4, R7, RZ, P1, !PT ;  /* 0x0000000704047210 */ /* 0x000fe40000ffe5ff */
[----:B------:R-:W-:Y:S02]  /*2410*/  IADD3 R2, P1, PT, R9, -UR4, RZ ;  /* 0x8000000409027c10 */ /* 0x000fe4000ff3e0ff */
[C---:B------:R-:W-:Y:S02]  /*2420*/  ISETP.GE.U32.AND.EX P0, PT, R4.reuse, UR5, PT, P0 ;  /* 0x0000000504007c0c */ /* 0x040fe4000bf06100 */
[----:B------:R-:W-:Y:S02]  /*2430*/  IADD3.X R3, PT, PT, R4, ~UR5, RZ, P1, !PT ;  /* 0x8000000504037c10 */ /* 0x000fe40008ffe4ff */
[----:B------:R-:W-:Y:S02]  /*2440*/  SEL R2, R2, R9, P0 ;  /* 0x0000000902027207 */ /* 0x000fe40000000000 */
[----:B------:R-:W-:-:S02]  /*2450*/  SEL R3, R3, R4, P0 ;  /* 0x0000000403037207 */ /* 0x000fc40000000000 */
[C---:B------:R-:W-:Y:S01]  /*2460*/  ISETP.GE.U32.AND P0, PT, R2.reuse, UR4, PT ;  /* 0x0000000402007c0c */ /* 0x040fe2000bf06070 */
[----:B------:R-:W-:Y:S01]  /*2470*/  VIADD R19, R2, -UR4 ;  /* 0x8000000402137c36 */ /* 0x000fe20008000000 */
[----:B------:R-:W-:Y:S02]  /*2480*/  ISETP.NE.U32.AND P1, PT, RZ, UR4, PT ;  /* 0x00000004ff007c0c */ /* 0x000fe4000bf25070 */
[----:B------:R-:W-:Y:S02]  /*2490*/  ISETP.GE.U32.AND.EX P0, PT, R3, UR5, PT, P0 ;  /* 0x0000000503007c0c */ /* 0x000fe4000bf06100 */
[----:B------:R-:W-:Y:S02]  /*24a0*/  MOV R9, 0x0 ;  /* 0x0000000000097802 */ /* 0x000fe40000000f00 */
[----:B------:R-:W-:Y:S02]  /*24b0*/  ISETP.NE.AND.EX P1, PT, RZ, UR5, PT, P1 ;  /* 0x00000005ff007c0c */ /* 0x000fe4000bf25310 */
[----:B------:R-:W-:-:S04]  /*24c0*/  SEL R19, R19, R2, P0 ;  /* 0x0000000213137207 */ /* 0x000fc80000000000 */
[----:B------:R-:W-:Y:S01]  /*24d0*/  SEL R19, R19, 0xffffffff, P1 ;  /* 0xffffffff13137807 */ /* 0x000fe20000800000 */
[----:B------:R-:W-:Y:S06]  /*24e0*/  RET.REL.NODEC R8 `(_Z26reconstruct_results_kernelPy10GridParamsP11ResultPointy) ;  /* 0xffffffd808c47950 */ /* 0x000fec0003c3ffff */
.L_x_30:
[----:B------:R-:W-:-:S00]  /*24f0*/  BRA `(.L_x_30) ;  /* 0xfffffffc00fc7947 */ /* 0x000fc0000383ffff */
[----:B------:R-:W-:-:S00]  /*2500*/  NOP ;  /* 0x0000000000007918 */ /* 0x000fc00000000000 */
[----:B------:R-:W-:-:S00]  /*2510*/  NOP ;  /* 0x0000000000007918 */ /* 0x000fc00000000000 */
[----:B------:R-:W-:-:S00]  /*2520*/  NOP ;  /* 0x0000000000007918 */ /* 0x000fc00000000000 */
[----:B------:R-:W-:-:S00]  /*2530*/  NOP ;  /* 0x0000000000007918 */ /* 0x000fc00000000000 */
[----:B------:R-:W-:-:S00]  /*2540*/  NOP ;  /* 0x0000000000007918 */ /* 0x000fc00000000000 */
[----:B------:R-:W-:-:S00]  /*2550*/  NOP ;  /* 0x0000000000007918 */ /* 0x000fc00000000000 */
[----:B------:R-:W-:-:S00]  /*2560*/  NOP ;  /* 0x0000000000007918 */ /* 0x000fc00000000000 */
[----:B------:R-:W-:-:S00]  /*2570*/  NOP ;  /* 0x0000000000007918 */ /* 0x000fc00000000000 */
.L_x_69:


//--------------------- .text._Z18grid_search_kernel10GridParams16ConstraintParamsPyS1_yy --------------------------
	.section	.text._Z18grid_search_kernel10GridParams16ConstraintParamsPyS1_yy,"ax",@progbits
	.align	128
        .global         _Z18grid_search_kernel10GridParams16ConstraintParamsPyS1_yy
        .type           _Z18grid_search_kernel10GridParams16ConstraintParamsPyS1_yy,@function
        .size           _Z18grid_search_kernel10GridParams16ConstraintParamsPyS1_yy,(.L_x_71 - _Z18grid_search_kernel10GridParams16ConstraintParamsPyS1_yy)
        .other          _Z18grid_search_kernel10GridParams16ConstraintParamsPyS1_yy,@"STO_CUDA_ENTRY STV_DEFAULT"
_Z18grid_search_kernel10GridParams16ConstraintParamsPyS1_yy:
.text._Z18grid_search_kernel10GridParams16ConstraintParamsPyS1_yy:
[----:B------:R-:W-:Y:S08]  /*0000*/  LDC R1, c[0x0][0x37c] ;  /* 0x0000df00ff017b82 */ /* 0x000ff00000000800 */
[----:B------:R-:W0:Y:S01]  /*0010*/  LDC R3, c[0x0][0x360] ;  /* 0x0000d800ff037b82 */ /* 0x000e220000000800 */
[----:B------:R-:W1:Y:S01]  /*0020*/  LDCU.64 UR4, c[0x0][0x818] ;  /* 0x00010300ff0477ac */ /* 0x000e620008000a00 */
[----:B------:R-:W2:Y:S01]  /*0030*/  S2R R0, SR_TID.X ;  /* 0x0000000000007919 */ /* 0x000ea20000002100 */
[----:B------:R-:W0:Y:S05]  /*0040*/  LDCU UR7, c[0x0][0x370] ;  /* 0x00006e00ff0777ac */ /* 0x000e2a0008000800 */
[----:B------:R-:W3:Y:S08]  /*0050*/  LDC.64 R4, c[0x0][0x820] ;  /* 0x00020800ff047b82 */ /* 0x000ef00000000a00 */
[----:B------:R-:W2:Y:S01]  /*0060*/  S2UR UR6, SR_CTAID.X ;  /* 0x00000000000679c3 */ /* 0x000ea20000002500 */
[----:B-1----:R-:W-:-:S02]  /*0070*/  ULOP3.LUT UR4, URZ, UR4, URZ, 0x33, !UPT ;  /* 0x00000004ff047292 */ /* 0x002fc4000f8e33ff */
[----:B------:R-:W-:Y:S01]  /*0080*/  ULOP3.LUT UR5, URZ, UR5, URZ, 0x33, !UPT ;  /* 0x00000005ff057292 */ /* 0x000fe2000f8e33ff */
[----:B0-----:R-:W-:-:S05]  /*0090*/  IMAD R10, R3, UR7, RZ ;  /* 0x00000007030a7c24 */ /* 0x001fca000f8e02ff */
[----:B---3--:R-:W-:-:S04]  /*00a0*/  IADD3 R2, P0, P1, R4, UR4, R10 ;  /* 0x0000000404027c10 */ /* 0x008fc8000f91e00a */
[----:B------:R-:W-:-:S04]  /*00b0*/  IADD3.X R11, PT, PT, R5, UR5, RZ, P0, P1 ;  /* 0x00000005050b7c10 */ /* 0x000fc800087e24ff */
[----:B------:R-:W-:Y:S01]  /*00c0*/  ISETP.NE.U32.AND P0, PT, R11, RZ, PT ;  /* 0x000000ff0b00720c */ /* 0x000fe20003f05070 */
[----:B--2---:R-:W-:-:S12]  /*00d0*/  IMAD R3, R3, UR6, R0 ;  /* 0x0000000603037c24 */ /* 0x004fd8000f8e0200 */
[----:B------:R-:W-:Y:S05]  /*00e0*/  @P0 BRA `(.L_x_31) ;  /* 0x0000000000500947 */ /* 0x000fea0003800000 */
[----:B------:R-:W0:Y:S01]  /*00f0*/  I2F.U32.RP R0, R10 ;  /* 0x0000000a00007306 */ /* 0x000e220000209000 */
[----:B------:R-:W-:Y:S01]  /*0100*/  IMAD.MOV R7, RZ, RZ, -R10 ;  /* 0x000000ffff077224 */ /* 0x000fe200078e0a0a */
[----:B------:R-:W-:Y:S01]  /*0110*/  ISETP.NE.U32.AND P2, PT, R10, RZ, PT ;  /* 0x000000ff0a00720c */ /* 0x000fe20003f45070 */
[----:B------:R-:W-:-:S05]  /*0120*/  IMAD.MOV.U32 R15, RZ, RZ, RZ ;  /* 0x000000ffff0f7224 */ /* 0x000fca00078e00ff */
[----:B0-----:R-:W0:Y:S02]  /*0130*/  MUFU.RCP R0, R0 ;  /* 0x0000000000007308 */ /* 0x001e240000001000 */
[----:B0-----:R-:W-:-:S06]  /*0140*/  VIADD R4, R0, 0xffffffe ;  /* 0x0ffffffe00047836 */ /* 0x001fcc0000000000 */
[----:B------:R0:W1:Y:S02]  /*0150*/  F2I.FTZ.U32.TRUNC.NTZ R5, R4 ;  /* 0x0000000400057305 */ /* 0x000064000021f000 */
[----:B0-----:R-:W-:Y:S02]  /*0160*/  HFMA2 R4, -RZ, RZ, 0, 0 ;  /* 0x00000000ff047431 */ /* 0x001fe400000001ff */
[----:B-1----:R-:W-:-:S04]  /*0170*/  IMAD R7, R7, R5, RZ ;  /* 0x0000000507077224 */ /* 0x002fc800078e02ff */
[----:B------:R-:W-:-:S06]  /*0180*/  IMAD.HI.U32 R5, R5, R7, R4 ;  /* 0x0000000705057227 */ /* 0x000fcc00078e0004 */
[----:B------:R-:W-:-:S04]  /*0190*/  IMAD.HI.U32 R14, R5, R2, RZ ;  /* 0x00000002050e7227 */ /* 0x000fc800078e00ff */
[----:B------:R-:W-:-:S04]  /*01a0*/  IMAD.MOV R5, RZ, RZ, -R14 ;  /* 0x000000ffff057224 */ /* 0x000fc800078e0a0e */
[----:B------:R-:W-:-:S05]  /*01b0*/  IMAD R5, R10, R5, R2 ;  /* 0x000000050a057224 */ /* 0x000fca00078e0202 */
[----:B------:R-:W-:-:S13]  /*01c0*/  ISETP.GE.U32.AND P0, PT, R5, R10, PT ;  /* 0x0000000a0500720c */ /* 0x000fda0003f06070 */
[----:B------:R-:W-:Y:S01]  /*01d0*/  @P0 IMAD.IADD R5, R5, 0x1, -R10 ;  /* 0x0000000105050824 */ /* 0x000fe200078e0a0a */
[----:B------:R-:W-:-:S04]  /*01e0*/  @P0 IADD3 R14, PT, PT, R14, 0x1, RZ ;  /* 0x000000010e0e0810 */ /* 0x000fc80007ffe0ff */
[----:B------:R-:W-:-:S13]  /*01f0*/  ISETP.GE.U32.AND P1, PT, R5, R10, PT ;  /* 0x0000000a0500720c */ /* 0x000fda0003f26070 */
[----:B------:R-:W-:Y:S01]  /*0200*/  @P1 VIADD R14, R14, 0x1 ;  /* 0x000000010e0e1836 */ /* 0x000fe20000000000 */
[----:B------:R-:W-:Y:S01]  /*0210*/  @!P2 LOP3.LUT R14, RZ, R10, RZ, 0x33, !PT ;  /* 0x0000000aff0ea212 */ /* 0x000fe200078e33ff */
[----:B------:R-:W-:Y:S06]  /*0220*/  BRA `(.L_x_32) ;  /* 0x0000000000107947 */ /* 0x000fec0003800000 */
.L_x_31:
[----:B------:R-:W-:Y:S01]  /*0230*/  MOV R0, R2 ;  /* 0x0000000200007202 */ /* 0x000fe20000000f00 */
[----:B------:R-:W-:Y:S01]  /*0240*/  IMAD.MOV.U32 R9, RZ, RZ, RZ ;  /* 0x000000ffff097224 */ /* 0x000fe200078e00ff */
[----:B------:R-:W-:-:S07]  /*0250*/  MOV R2, 0x270 ;  /* 0x0000027000027802 */ /* 0x000fce0000000f00 */
[----:B------:R-:W-:Y:S05]  /*0260*/  CALL.REL.NOINC `($__internal_2_$__cuda_sm20_div_u64) ;  /* 0x0000002c002c7944 */ /* 0x000fea0003c00000 */
.L_x_32:
[----:B------:R-:W0:Y:S01]  /*0270*/  LDCU.64 UR4, c[0x0][0x818] ;  /* 0x00010300ff0477ac */ /* 0x000e220008000a00 */
[----:B------:R-:W-:Y:S01]  /*0280*/  IMAD R5, R15, R3, RZ ;  /* 0x000000030f057224 */ /* 0x000fe200078e02ff */
[----:B------:R-:W1:Y:S01]  /*0290*/  LDCU.64 UR6, c[0x0][0x820] ;  /* 0x00010400ff0677ac */ /* 0x000e620008000a00 */
[----:B0-----:R-:W-:-:S04]  /*02a0*/  IMAD.WIDE.U32 R6, R3, R14, UR4 ;  /* 0x0000000403067e25 */ /* 0x001fc8000f8e000e */
[----:B------:R-:W-:Y:S01]  /*02b0*/  IMAD.IADD R5, R7, 0x1, R5 ;  /* 0x0000000107057824 */ /* 0x000fe200078e0205 */
[----:B------:R-:W-:-:S04]  /*02c0*/  IADD3 R3, P0, PT, R14, R6, RZ ;  /* 0x000000060e037210 */ /* 0x000fc80007f1e0ff */
[----:B------:R-:W-:Y:S02]  /*02d0*/  IADD3.X R4, PT, PT, R15, R5, RZ, P0, !PT ;  /* 0x000000050f047210 */ /* 0x000fe400007fe4ff */
[----:B-1----:R-:W-:-:S04]  /*02e0*/  ISETP.LT.U32.AND P0, PT, R3, UR6, PT ;  /* 0x0000000603007c0c */ /* 0x002fc8000bf01070 */
[----:B------:R-:W-:-:S04]  /*02f0*/  ISETP.LT.U32.AND.EX P0, PT, R4, UR7, PT, P0 ;  /* 0x0000000704007c0c */ /* 0x000fc8000bf01100 */
[----:B------:R-:W-:Y:S02]  /*0300*/  SEL R3, R3, UR6, P0 ;  /* 0x0000000603037c07 */ /* 0x000fe40008000000 */
[----:B------:R-:W-:Y:S02]  /*0310*/  SEL R4, R4, UR7, P0 ;  /* 0x0000000704047c07 */ /* 0x000fe40008000000 */
[----:B------:R-:W-:-:S04]  /*0320*/  ISETP.GT.U32.AND P0, PT, R3, R6, PT ;  /* 0x000000060300720c */ /* 0x000fc80003f04070 */
[----:B------:R-:W-:-:S13]  /*0330*/  ISETP.GT.U32.AND.EX P0, PT, R4, R5, PT, P0 ;  /* 0x000000050400720c */ /* 0x000fda0003f04100 */
[----:B------:R-:W-:Y:S05]  /*0340*/  @!P0 EXIT ;  /* 0x000000000000894d */ /* 0x000fea0003800000 */
[----:B------:R-:W0:Y:S01]  /*0350*/  LDC.64 R22, c[0x0][0x380] ;  /* 0x0000e000ff167b82 */ /* 0x000e220000000a00 */
[----:B------:R-:W1:Y:S01]  /*0360*/  LDCU.128 UR4, c[0x0][0x430] ;  /* 0x00008600ff0477ac */ /* 0x000e620008000c00 */
[----:B------:R-:W-:Y:S01]  /*0370*/  BSSY B0, `(.L_x_33) ;  /* 0x00002b9000007945 */ /* 0x000fe20003800000 */
[----:B------:R-:W-:Y:S01]  /*0380*/  IMAD.MOV.U32 R7, RZ, RZ, R5 ;  /* 0x000000ffff077224 */ /* 0x000fe200078e0005 */
[----:B------:R-:W2:Y:S04]  /*0390*/  LDCU.128 UR8, c[0x0][0x420] ;  /* 0x00008400ff0877ac */ /* 0x000ea80008000c00 */
[----:B------:R-:W3:Y:S01]  /*03a0*/  LDC.64 R20, c[0x0][0x388] ;  /* 0x0000e200ff147b82 */ /* 0x000ee20000000a00 */
[----:B------:R-:W4:Y:S01]  /*03b0*/  LDCU.64 UR38, c[0x0][0x440] ;  /* 0x00008800ff2677ac */ /* 0x000f220008000a00 */
[----:B------:R-:W0:Y:S06]  /*03c0*/  LDCU.64 UR40, c[0x0][0x358] ;  /* 0x00006b00ff2877ac */ /* 0x000e2c0008000a00 */
[----:B------:R-:W0:Y:S01]  /*03d0*/  LDC.64 R18, c[0x0][0x390] ;  /* 0x0000e400ff127b82 */ /* 0x000e220000000a00 */
[----:B------:R-:W0:Y:S01]  /*03e0*/  LDCU UR12, c[0x0][0x434] ;  /* 0x00008680ff0c77ac */ /* 0x000e220008000800 */
[----:B-1----:R-:W-:-:S02]  /*03f0*/  USHF.R.S32.HI UR37, URZ, 0x1f, UR7 ;  /* 0x0000001fff257899 */ /* 0x002fc40008011407 */
[----:B------:R-:W-:-:S04]  /*0400*/  USHF.R.S32.HI UR36, URZ, 0x1f, UR6 ;  /* 0x0000001fff247899 */ /* 0x000fc80008011406 */
[----:B------:R-:W1:Y:S01]  /*0410*/  LDC.64 R16, c[0x0][0x398] ;  /* 0x0000e600ff107b82 */ /* 0x000e620000000a00 */
[----:B------:R-:W-:Y:S02]  /*0420*/  USHF.R.S32.HI UR19, URZ, 0x1f, UR5 ;  /* 0x0000001fff137899 */ /* 0x000fe40008011405 */
[----:B------:R-:W-:Y:S02]  /*0430*/  USHF.R.S32.HI UR18, URZ, 0x1f, UR4 ;  /* 0x0000001fff127899 */ /* 0x000fe40008011404 */
[----:B--2---:R-:W-:Y:S02]  /*0440*/  USHF.R.S32.HI UR4, URZ, 0x1f, UR11 ;  /* 0x0000001fff047899 */ /* 0x004fe4000801140b */
[----:B------:R-:W-:Y:S02]  /*0450*/  USHF.R.S32.HI UR5, URZ, 0x1f, UR10 ;  /* 0x0000001fff057899 */ /* 0x000fe4000801140a */
[----:B------:R-:W-:Y:S02]  /*0460*/  USHF.R.S32.HI UR6, URZ, 0x1f, UR9 ;  /* 0x0000001fff067899 */ /* 0x000fe40008011409 */
[----:B------:R-:W-:-:S02]  /*0470*/  USHF.R.S32.HI UR7, URZ, 0x1f, UR8 ;  /* 0x0000001fff077899 */ /* 0x000fc40008011408 */
[----:B----4-:R-:W-:Y:S02]  /*0480*/  USHF.R.S32.HI UR39, URZ, 0x1f, UR39 ;  /* 0x0000001fff277899 */ /* 0x010fe40008011427 */
[----:B------:R-:W-:Y:S01]  /*0490*/  USHF.R.S32.HI UR38, URZ, 0x1f, UR38 ;  /* 0x0000001fff267899 */ /* 0x000fe20008011426 */
[----:B------:R-:W2:Y:S01]  /*04a0*/  LDCU UR8, c[0x0][0x444] ;  /* 0x00008880ff0877ac */ /* 0x000ea20008000800 */
[----:B------:R-:W4:Y:S01]  /*04b0*/  LDCU UR9, c[0x0][0x440] ;  /* 0x00008800ff0977ac */ /* 0x000f220008000800 */
[----:B------:R-:W0:Y:S01]  /*04c0*/  LDCU UR10, c[0x0][0x43c] ;  /* 0x00008780ff0a77ac */ /* 0x000e220008000800 */
[----:B------:R-:W0:Y:S01]  /*04d0*/  LDCU UR11, c[0x0][0x438] ;  /* 0x00008700ff0b77ac */ /* 0x000e220008000800 */
[----:B------:R-:W0:Y:S01]  /*04e0*/  LDCU UR13, c[0x0][0x430] ;  /* 0x00008600ff0d77ac */ /* 0x000e220008000800 */
[----:B------:R-:W0:Y:S01]  /*04f0*/  LDCU UR14, c[0x0][0x42c] ;  /* 0x00008580ff0e77ac */ /* 0x000e220008000800 */
[----:B------:R-:W0:Y:S01]  /*0500*/  LDCU UR15, c[0x0][0x428] ;  /* 0x00008500ff0f77ac */ /* 0x000e220008000800 */
[----:B------:R-:W0:Y:S01]  /*0510*/  LDCU UR16, c[0x0][0x424] ;  /* 0x00008480ff1077ac */ /* 0x000e220008000800 */
[----:B------:R-:W0:Y:S01]  /*0520*/  LDCU UR17, c[0x0][0x420] ;  /* 0x00008400ff1177ac */ /* 0x000e220008000800 */
[----:B------:R-:W0:Y:S01]  /*0530*/  LDCU.64 UR76, c[0x0][0x790] ;  /* 0x0000f200ff4c77ac */ /* 0x000e220008000a00 */
        /* <DEDUP_REMOVED lines=17> */
[----:B------:R-:W0:Y:S01]  /*0650*/  LDCU.128 UR20, c[0x0][0x3d0] ;  /* 0x00007a00ff1477ac */ /* 0x000e220008000c00 */
[----:B------:R-:W0:Y:S01]  /*0660*/  LDCU.128 UR24, c[0x0][0x3e0] ;  /* 0x00007c00ff1877ac */ /* 0x000e220008000c00 */
[----:B--234-:R-:W0:Y:S02]  /*0670*/  LDCU.128 UR28, c[0x0][0x3f0] ;  /* 0x00007e00ff1c77ac */ /* 0x01ce240008000c00 */
.L_x_66:
[----:B------:R-:W-:Y:S01]  /*0680*/  LOP3.LUT R0, R7, UR39, RZ, 0xfc, !PT ;  /* 0x0000002707007c12 */ /* 0x000fe2000f8efcff */
[----:B------:R-:W-:Y:S05]  /*0690*/  YIELD ;  /* 0x0000000000007946 */ /* 0x000fea0003800000 */
[----:B------:R-:W-:Y:S01]  /*06a0*/  ISETP.NE.U32.AND P0, PT, R0, RZ, PT ;  /* 0x000000ff0000720c */ /* 0x000fe20003f05070 */
[----:B------:R-:W-:-:S12]  /*06b0*/  BSSY.RECONVERGENT B1, `(.L_x_34) ;  /* 0x0000023000017945 */ /* 0x000fd80003800200 */
[----:B------:R-:W-:Y:S05]  /*06c0*/  @P0 BRA `(.L_x_35) ;  /* 0x0000000000580947 */ /* 0x000fea0003800000 */
[----:B------:R-:W2:Y:S01]  /*06d0*/  I2F.U32.RP R0, UR8 ;  /* 0x0000000800007d06 */ /* 0x000ea20008209000 */
[----:B------:R-:W-:Y:S01]  /*06e0*/  ISETP.NE.U32.AND P2, PT, RZ, UR8, PT ;  /* 0x00000008ff007c0c */ /* 0x000fe2000bf45070 */
[----:B------:R-:W-:-:S06]  /*06f0*/  IMAD.MOV.U32 R13, RZ, RZ, RZ ;  /* 0x000000ffff0d7224 */ /* 0x000fcc00078e00ff */
[----:B--2---:R-:W2:Y:S02]  /*0700*/  MUFU.RCP R0, R0 ;  /* 0x0000000000007308 */ /* 0x004ea40000001000 */
[----:B--2---:R-:W-:-:S06]  /*0710*/  VIADD R8, R0, 0xffffffe ;  /* 0x0ffffffe00087836 */ /* 0x004fcc0000000000 */
[----:B------:R2:W3:Y:S02]  /*0720*/  F2I.FTZ.U32.TRUNC.NTZ R9, R8 ;  /* 0x0000000800097305 */ /* 0x0004e4000021f000 */
[----:B--2---:R-:W-:Y:S01]  /*0730*/  IMAD.MOV.U32 R8, RZ, RZ, RZ ;  /* 0x000000ffff087224 */ /* 0x004fe200078e00ff */
[----:B---3--:R-:W-:-:S05]  /*0740*/  IADD3 R5, PT, PT, RZ, -R9, RZ ;  /* 0x80000009ff057210 */ /* 0x008fca0007ffe0ff */
        /* <DEDUP_REMOVED lines=14> */
.L_x_35:
[----:B------:R-:W2:Y:S01]  /*0830*/  LDCU UR32, c[0x0][0x444] ;  /* 0x00008880ff2077ac */ /* 0x000ea20008000800 */
[----:B------:R-:W-:Y:S01]  /*0840*/  MOV R0, R6 ;  /* 0x0000000600007202 */ /* 0x000fe20000000f00 */
[----:B------:R-:W-:Y:S01]  /*0850*/  IMAD.MOV.U32 R11, RZ, RZ, R7 ;  /* 0x000000ffff0b7224 */ /* 0x000fe200078e0007 */
[----:B------:R-:W-:Y:S01]  /*0860*/  MOV R2, 0x8a0 ;  /* 0x000008a000027802 */ /* 0x000fe20000000f00 */
[----:B------:R-:W-:Y:S02]  /*0870*/  IMAD.U32 R9, RZ, RZ, UR39 ;  /* 0x00000027ff097e24 */ /* 0x000fe4000f8e00ff */
[----:B--2---:R-:W-:-:S07]  /*0880*/  IMAD.U32 R10, RZ, RZ, UR32 ;  /* 0x00000020ff0a7e24 */ /* 0x004fce000f8e00ff */
[----:B01----:R-:W-:Y:S05]  /*0890*/  CALL.REL.NOINC `($__internal_2_$__cuda_sm20_div_u64) ;  /* 0x0000002400a07944 */ /* 0x003fea0003c00000 */
[----:B------:R-:W-:Y:S01]  /*08a0*/  IADD3 R5, PT, PT, -R14, RZ, RZ ;  /* 0x000000ff0e057210 */ /* 0x000fe20007ffe1ff */
[----:B------:R-:W-:Y:S02]  /*08b0*/  IMAD.MOV.U32 R12, RZ, RZ, R14 ;  /* 0x000000ffff0c7224 */ /* 0x000fe400078e000e */
[----:B------:R-:W-:Y:S02]  /*08c0*/  IMAD.MOV.U32 R13, RZ, RZ, R15 ;  /* 0x000000ffff0d7224 */ /* 0x000fe400078e000f */
[----:B------:R-:W-:-:S07]  /*08d0*/  IMAD R5, R5, UR8, R6 ;  /* 0x0000000805057c24 */ /* 0x000fce000f8e0206 */
.L_x_36:
[----:B0-----:R-:W-:Y:S05]  /*08e0*/  BSYNC.RECONVERGENT B1 ;  /* 0x0000000000017941 */ /* 0x001fea0003800200 */
.L_x_34:
[----:B------:R-:W-:Y:S01]  /*08f0*/  LOP3.LUT R0, R13, UR38, RZ, 0xfc, !PT ;  /* 0x000000260d007c12 */ /* 0x000fe2000f8efcff */
[----:B------:R-:W-:Y:S03]  /*0900*/  BSSY.RECONVERGENT B1, `(.L_x_37) ;  /* 0x0000025000017945 */ /* 0x000fe60003800200 */
[----:B------:R-:W-:-:S13]  /*0910*/  ISETP.NE.U32.AND P0, PT, R0, RZ, PT ;  /* 0x000000ff0000720c */ /* 0x000fda0003f05070 */
[----:B------:R-:W-:Y:S05]  /*0920*/  @P0 BRA `(.L_x_38) ;  /* 0x00000000005c0947 */ /* 0x000fea0003800000 */
[----:B------:R-:W0:Y:S01]  /*0930*/  I2F.U32.RP R0, UR9 ;  /* 0x0000000900007d06 */ /* 0x000e220008209000 */
[----:B------:R-:W-:Y:S01]  /*0940*/  ISETP.NE.U32.AND P2, PT, RZ, UR9, PT ;  /* 0x00000009ff007c0c */ /* 0x000fe2000bf45070 */
[----:B------:R-:W-:-:S06]  /*0950*/  HFMA2 R13, -RZ, RZ, 0, 0 ;  /* 0x00000000ff0d7431 */ /* 0x000fcc00000001ff */
[----:B0-----:R-:W0:Y:S02]  /*0960*/  MUFU.RCP R0, R0 ;  /* 0x0000000000007308 */ /* 0x001e240000001000 */
[----:B0-----:R-:W-:-:S06]  /*0970*/  IADD3 R8, PT, PT, R0, 0xffffffe, RZ ;  /* 0x0ffffffe00087810 */ /* 0x001fcc0007ffe0ff */
[----:B------:R0:W2:Y:S02]  /*0980*/  F2I.FTZ.U32.TRUNC.NTZ R9, R8 ;  /* 0x0000000800097305 */ /* 0x0000a4000021f000 */
[----:B0-----:R-:W-:Y:S02]  /*0990*/  IMAD.MOV.U32 R8, RZ, RZ, RZ ;  /* 0x000000ffff087224 */ /* 0x001fe400078e00ff */
[----:B--2---:R-:W-:-:S04]  /*09a0*/  IMAD.MOV R11, RZ, RZ, -R9 ;  /* 0x000000ffff0b7224 */ /* 0x004fc800078e0a09 */
[----:B------:R-:W-:-:S04]  /*09b0*/  IMAD R11, R11, UR9, RZ ;  /* 0x000000090b0b7c24 */ /* 0x000fc8000f8e02ff */
[----:B------:R-:W-:-:S06]  /*09c0*/  IMAD.HI.U32 R9, R9, R11, R8 ;  /* 0x0000000b09097227 */ /* 0x000fcc00078e0008 */
[----:B------:R-:W-:-:S05]  /*09d0*/  IMAD.HI.U32 R9, R9, R12, RZ ;  /* 0x0000000c09097227 */ /* 0x000fca00078e00ff */
[----:B------:R-:W-:-:S05]  /*09e0*/  IADD3 R11, PT, PT, -R9, RZ, RZ ;  /* 0x000000ff090b7210 */ /* 0x000fca0007ffe1ff */
[----:B------:R-:W-:-:S05]  /*09f0*/  IMAD R2, R11, UR9, R12 ;  /* 0x000000090b027c24 */ /* 0x000fca000f8e020c */
[----:B------:R-:W-:-:S13]  /*0a00*/  ISETP.GE.U32.AND P0, PT, R2, UR9, PT ;  /* 0x0000000902007c0c */ /* 0x000fda000bf06070 */
[----:B------:R-:W-:Y:S02]  /*0a10*/  @P0 VIADD R2, R2, -UR9 ;  /* 0x8000000902020c36 */ /* 0x000fe40008000000 */
[----:B------:R-:W-:-:S03]  /*0a20*/  @P0 VIADD R9, R9, 0x1 ;  /* 0x0000000109090836 */ /* 0x000fc60000000000 */
[----:B------:R-:W-:-:S13]  /*0a30*/  ISETP.GE.U32.AND P1, PT, R2, UR9, PT ;  /* 0x0000000902007c0c */ /* 0x000fda000bf26070 */
[----:B------:R-:W-:Y:S02]  /*0a40*/  @P1 IADD3 R9, PT, PT, R9, 0x1, RZ ;  /* 0x0000000109091810 */ /* 0x000fe40007ffe0ff */
[----:B------:R-:W-:-:S05]  /*0a50*/  @!P2 LOP3.LUT R9, RZ, UR9, RZ, 0x33, !PT ;  /* 0x00000009ff09ac12 */ /* 0x000fca000f8e33ff */
[----:B------:R-:W-:-:S04]  /*0a60*/  IMAD.MOV R11, RZ, RZ, -R9 ;  /* 0x000000ffff0b7224 */ /* 0x000fc800078e0a09 */
[----:B------:R-:W-:Y:S02]  /*0a70*/  IMAD R8, R11, UR9, R12 ;  /* 0x000000090b087c24 */ /* 0x000fe4000f8e020c */
[----:B------:R-:W-:Y:S01]  /*0a80*/  IMAD.MOV.U32 R12, RZ, RZ, R9 ;  /* 0x000000ffff0c7224 */ /* 0x000fe200078e0009 */
[----:B------:R-:W-:Y:S06]  /*0a90*/  BRA `(.L_x_39) ;  /* 0x00000000002c7947 */ /* 0x000fec0003800000 */
.L_x_38:
[----:B------:R-:W0:Y:S01]  /*0aa0*/  LDCU UR32, c[0x0][0x440] ;  /* 0x00008800ff2077ac */ /* 0x000e220008000800 */
[----:B------:R-:W-:Y:S01]  /*0ab0*/  IMAD.MOV.U32 R0, RZ, RZ, R12 ;  /* 0x000000ffff007224 */ /* 0x000fe200078e000c */
[----:B------:R-:W-:Y:S01]  /*0ac0*/  MOV R11, R13 ;  /* 0x0000000d000b7202 */ /* 0x000fe20000000f00 */
[----:B------:R-:W-:Y:S01]  /*0ad0*/  IMAD.U32 R9, RZ, RZ, UR38 ;  /* 0x00000026ff097e24 */ /* 0x000fe2000f8e00ff */
[----:B------:R-:W-:Y:S01]  /*0ae0*/  MOV R2, 0xb10 ;  /* 0x00000b1000027802 */ /* 0x000fe20000000f00 */
[----:B0-----:R-:W-:-:S07]  /*0af0*/  IMAD.U32 R10, RZ, RZ, UR32 ;  /* 0x00000020ff0a7e24 */ /* 0x001fce000f8e00ff */
[----:B-1----:R-:W-:Y:S05]  /*0b00*/  CALL.REL.NOINC `($__internal_2_$__cuda_sm20_div_u64) ;  /* 0x0000002400047944 */ /* 0x002fea0003c00000 */
[----:B------:R-:W-:Y:S02]  /*0b10*/  IMAD.MOV R9, RZ, RZ, -R14 ;  /* 0x000000ffff097224 */ /* 0x000fe400078e0a0e */
[----:B------:R-:W-:Y:S02]  /*0b20*/  IMAD.MOV.U32 R13, RZ, RZ, R15 ;  /* 0x000000ffff0d7224 */ /* 0x000fe400078e000f */
[----:B------:R-:W-:Y:S01]  /*0b30*/  IMAD R8, R9, UR9, R12 ;  /* 0x0000000909087c24 */ /* 0x000fe2000f8e020c */
[----:B------:R-:W-:-:S07]  /*0b40*/  MOV R12, R14 ;  /* 0x0000000e000c7202 */ /* 0x000fce0000000f00 */
.L_x_39:
[----:B------:R-:W-:Y:S05]  /*0b50*/  BSYNC.RECONVERGENT B1 ;  /* 0x0000000000017941 */ /* 0x000fea0003800200 */
.L_x_37:
[----:B------:R-:W-:Y:S01]  /*0b60*/  LOP3.LUT R0, R13, UR37, RZ, 0xfc, !PT ;  /* 0x000000250d007c12 */ /* 0x000fe2000f8efcff */
[----:B------:R-:W-:Y:S03]  /*0b70*/  BSSY.RECONVERGENT B1, `(.L_x_40) ;  /* 0x0000024000017945 */ /* 0x000fe60003800200 */
[----:B------:R-:W-:-:S13]  /*0b80*/  ISETP.NE.U32.AND P0, PT, R0, RZ, PT ;  /* 0x000000ff0000720c */ /* 0x000fda0003f05070 */
[----:B------:R-:W-:Y:S05]  /*0b90*/  @P0 BRA `(.L_x_41) ;  /* 0x0000000000580947 */ /* 0x000fea0003800000 */
[----:B------:R-:W0:Y:S01]  /*0ba0*/  I2F.U32.RP R0, UR10 ;  /* 0x0000000a00007d06 */ /* 0x000e220008209000 */
[----:B------:R-:W-:Y:S01]  /*0bb0*/  ISETP.NE.U32.AND P2, PT, RZ, UR10, PT ;  /* 0x0000000aff007c0c */ /* 0x000fe2000bf45070 */
[----:B------:R-:W-:-:S06]  /*0bc0*/  IMAD.MOV.U32 R27, RZ, RZ, RZ ;  /* 0x000000ffff1b7224 */ /* 0x000fcc00078e00ff */
[----:B0-----:R-:W0:Y:S02]  /*0bd0*/  MUFU.RCP R0, R0 ;  /* 0x0000000000007308 */ /* 0x001e240000001000 */
[----:B0-----:R-:W-:-:S06]  /*0be0*/  VIADD R10, R0, 0xffffffe ;  /* 0x0ffffffe000a7836 */ /* 0x001fcc0000000000 */
[----:B------:R0:W2:Y:S02]  /*0bf0*/  F2I.FTZ.U32.TRUNC.NTZ R11, R10 ;  /* 0x0000000a000b7305 */ /* 0x0000a4000021f000 */
[----:B0-----:R-:W-:Y:S01]  /*0c00*/  IMAD.MOV.U32 R10, RZ, RZ, RZ ;  /* 0x000000ffff0a7224 */ /* 0x001fe200078e00ff */
[----:B--2---:R-:W-:-:S05]  /*0c10*/  IADD3 R9, PT, PT, RZ, -R11, RZ ;  /* 0x8000000bff097210 */ /* 0x004fca0007ffe0ff */
        /* <DEDUP_REMOVED lines=14> */
.L_x_41:
[----:B------:R-:W0:Y:S01]  /*0d00*/  LDCU UR32, c[0x0][0x43c] ;  /* 0x00008780ff2077ac */ /* 0x000e220008000800 */
[----:B------:R-:W-:Y:S01]  /*0d10*/  MOV R0, R12 ;  /* 0x0000000c00007202 */ /* 0x000fe20000000f00 */
[----:B------:R-:W-:Y:S01]  /*0d20*/  IMAD.MOV.U32 R11, RZ, RZ, R13 ;  /* 0x000000ffff0b7224 */ /* 0x000fe200078e000d */
[----:B------:R-:W-:Y:S01]  /*0d30*/  MOV R2, 0xd70 ;  /* 0x00000d7000027802 */ /* 0x000fe20000000f00 */
[----:B------:R-:W-:Y:S02]  /*0d40*/  IMAD.U32 R9, RZ, RZ, UR37 ;  /* 0x00000025ff097e24 */ /* 0x000fe4000f8e00ff */
[----:B0-----:R-:W-:-:S07]  /*0d50*/  IMAD.U32 R10, RZ, RZ, UR32 ;  /* 0x00000020ff0a7e24 */ /* 0x001fce000f8e00ff */
[----:B-1----:R-:W-:Y:S05]  /*0d60*/  CALL.REL.NOINC `($__internal_2_$__cuda_sm20_div_u64) ;  /* 0x00000020006c7944 */ /* 0x002fea0003c00000 */
[----:B------:R-:W-:Y:S01]  /*0d70*/  IADD3 R9, PT, PT, -R14, RZ, RZ ;  /* 0x000000ff0e097210 */ /* 0x000fe20007ffe1ff */
[----:B------:R-:W-:Y:S02]  /*0d80*/  IMAD.MOV.U32 R26, RZ, RZ, R14 ;  /* 0x000000ffff1a7224 */ /* 0x000fe400078e000e */
[----:B------:R-:W-:Y:S02]  /*0d90*/  IMAD.MOV.U32 R27, RZ, RZ, R15 ;  /* 0x000000ffff1b7224 */ /* 0x000fe400078e000f */
[----:B------:R-:W-:-:S07]  /*0da0*/  IMAD R12, R9, UR10, R12 ;  /* 0x0000000a090c7c24 */ /* 0x000fce000f8e020c */
.L_x_42:
[----:B------:R-:W-:Y:S05]  /*0db0*/  BSYNC.RECONVERGENT B1 ;  /* 0x0000000000017941 */ /* 0x000fea0003800200 */
.L_x_40:
        /* <DEDUP_REMOVED lines=27> */
.L_x_44:
        /* <DEDUP_REMOVED lines=11> */
.L_x_45:
[----:B------:R-:W-:Y:S05]  /*1020*/  BSYNC.RECONVERGENT B1 ;  /* 0x0000000000017941 */ /* 0x000fea0003800200 */
.L_x_43:
        /* <DEDUP_REMOVED lines=24> */
[----:B------:R-:W-:Y:S02]  /*11b0*/  IMAD R28, R9, UR12, R26 ;  /* 0x0000000c091c7c24 */ /* 0x000fe4000f8e021a */
[----:B------:R-:W-:Y:S01]  /*11c0*/  IMAD.MOV.U32 R26, RZ, RZ, R11 ;  /* 0x000000ffff1a7224 */ /* 0x000fe200078e000b */
[----:B------:R-:W-:Y:S06]  /*11d0*/  BRA `(.L_x_48) ;  /* 0x00000000002c7947 */ /* 0x000fec0003800000 */
.L_x_47:
[----:B------:R-:W0:Y:S01]  /*11e0*/  LDCU UR32, c[0x0][0x434] ;  /* 0x00008680ff2077ac */ /* 0x000e220008000800 */
[----:B------:R-:W-:Y:S01]  /*11f0*/  IMAD.MOV.U32 R0, RZ, RZ, R26 ;  /* 0x000000ffff007224 */ /* 0x000fe200078e001a */
[----:B------:R-:W-:Y:S01]  /*1200*/  MOV R9, UR19 ;  /* 0x0000001300097c02 */ /* 0x000fe20008000f00 */
[----:B------:R-:W-:Y:S01]  /*1210*/  IMAD.MOV.U32 R11, RZ, RZ, R27 ;  /* 0x000000ffff0b7224 */ /* 0x000fe200078e001b */
[----:B------:R-:W-:Y:S02]  /*1220*/  MOV R2, 0x1250 ;  /* 0x0000125000027802 */ /* 0x000fe40000000f00 */
[----:B0-----:R-:W-:-:S07]  /*1230*/  MOV R10, UR32 ;  /* 0x00000020000a7c02 */ /* 0x001fce0008000f00 */
[----:B-1----:R-:W-:Y:S05]  /*1240*/  CALL.REL.NOINC `($__internal_2_$__cuda_sm20_div_u64) ;  /* 0x0000001c00347944 */ /* 0x002fea0003c00000 */
[----:B------:R-:W-:Y:S01]  /*1250*/  IMAD.MOV R9, RZ, RZ, -R14 ;  /* 0x000000ffff097224 */ /* 0x000fe200078e0a0e */
[----:B------:R-:W-:-:S03]  /*1260*/  MOV R27, R15 ;  /* 0x0000000f001b7202 */ /* 0x000fc60000000f00 */
[----:B------:R-:W-:Y:S02]  /*1270*/  IMAD R28, R9, UR12, R26 ;  /* 0x0000000c091c7c24 */ /* 0x000fe4000f8e021a */
[----:B------:R-:W-:-:S07]  /*1280*/  IMAD.MOV.U32 R26, RZ, RZ, R14 ;  /* 0x000000ffff1a7224 */ /* 0x000fce00078e000e */
.L_x_48:
[----:B------:R-:W-:Y:S05]  /*1290*/  BSYNC.RECONVERGENT B1 ;  /* 0x0000000000017941 */ /* 0x000fea0003800200 */
.L_x_46:
        /* <DEDUP_REMOVED lines=10> */
[----:B0-----:R-:W-:Y:S02]  /*1340*/  HFMA2 R10, -RZ, RZ, 0, 0 ;  /* 0x00000000ff0a7431 */ /* 0x001fe400000001ff */
[----:B--2---:R-:W-:-:S04]  /*1350*/  IMAD.MOV R9, RZ, RZ, -R11 ;  /* 0x000000ffff097224 */ /* 0x004fc800078e0a0b */
        /* <DEDUP_REMOVED lines=13> */
[----:B------:R-:W-:Y:S01]  /*1430*/  MOV R26, R11 ;  /* 0x0000000b001a7202 */ /* 0x000fe20000000f00 */
[----:B------:R-:W-:Y:S06]  /*1440*/  BRA `(.L_x_51) ;  /* 0x00000000002c7947 */ /* 0x000fec0003800000 */
.L_x_50:
        /* <DEDUP_REMOVED lines=8> */
[----:B------:R-:W-:-:S04]  /*14d0*/  IMAD.MOV.U32 R27, RZ, RZ, R15 ;  /* 0x000000ffff1b7224 */ /* 0x000fc800078e000f */
[----:B------:R-:W-:Y:S02]  /*14e0*/  IMAD R30, R9, UR13, R26 ;  /* 0x0000000d091e7c24 */ /* 0x000fe4000f8e021a */
[----:B------:R-:W-:-:S07]  /*14f0*/  IMAD.MOV.U32 R26, RZ, RZ, R14 ;  /* 0x000000ffff1a7224 */ /* 0x000fce00078e000e */
.L_x_51:
[----:B------:R-:W-:Y:S05]  /*1500*/  BSYNC.RECONVERGENT B1 ;  /* 0x0000000000017941 */ /* 0x000fea0003800200 */
.L_x_49:
        /* <DEDUP_REMOVED lines=24> */
[----:B------:R-:W-:Y:S02]  /*1690*/  IMAD R31, R31, UR14, R26 ;  /* 0x0000000e1f1f7c24 */ /* 0x000fe4000f8e021a */
[----:B------:R-:W-:Y:S01]  /*16a0*/  IMAD.MOV.U32 R26, RZ, RZ, R11 ;  /* 0x000000ffff1a7224 */ /* 0x000fe200078e000b */
[----:B------:R-:W-:Y:S06]  /*16b0*/  BRA `(.L_x_54) ;  /* 0x00000000002c7947 */ /* 0x000fec0003800000 */
.L_x_53:
[----:B------:R-:W0:Y:S01]  /*16c0*/  LDCU UR32, c[0x0][0x42c] ;  /* 0x00008580ff2077ac */ /* 0x000e220008000800 */
[----:B------:R-:W-:Y:S01]  /*16d0*/  MOV R0, R26 ;  /* 0x0000001a00007202 */ /* 0x000fe20000000f00 */
[----:B------:R-:W-:Y:S01]  /*16e0*/  IMAD.MOV.U32 R11, RZ, RZ, R27 ;  /* 0x000000ffff0b7224 */ /* 0x000fe200078e001b */
[----:B------:R-:W-:Y:S02]  /*16f0*/  MOV R9, UR4 ;  /* 0x0000000400097c02 */ /* 0x000fe40008000f00 */
[----:B------:R-:W-:Y:S01]  /*1700*/  MOV R2, 0x1730 ;  /* 0x0000173000027802 */ /* 0x000fe20000000f00 */
[----:B0-----:R-:W-:-:S07]  /*1710*/  IMAD.U32 R10, RZ, RZ, UR32 ;  /* 0x00000020ff0a7e24 */ /* 0x001fce000f8e00ff */
[----:B-1----:R-:W-:Y:S05]  /*1720*/  CALL.REL.NOINC `($__internal_2_$__cuda_sm20_div_u64) ;  /* 0x0000001400fc7944 */ /* 0x002fea0003c00000 */
[----:B------:R-:W-:Y:S02]  /*1730*/  IMAD.MOV R31, RZ, RZ, -R14 ;  /* 0x000000ffff1f7224 */ /* 0x000fe400078e0a0e */
[----:B------:R-:W-:Y:S02]  /*1740*/  IMAD.MOV.U32 R27, RZ, RZ, R15 ;  /* 0x000000ffff1b7224 */ /* 0x000fe400078e000f */
[----:B------:R-:W-:Y:S01]  /*1750*/  IMAD R31, R31, UR14, R26 ;  /* 0x0000000e1f1f7c24 */ /* 0x000fe2000f8e021a */
[----:B------:R-:W-:-:S07]  /*1760*/  MOV R26, R14 ;  /* 0x0000000e001a7202 */ /* 0x000fce0000000f00 */
.L_x_54:
[----:B------:R-:W-:Y:S05]  /*1770*/  BSYNC.RECONVERGENT B1 ;  /* 0x0000000000017941 */ /* 0x000fea0003800200 */
.L_x_52:
        /* <DEDUP_REMOVED lines=8> */
[----:B0-----:R-:W-:-:S06]  /*1800*/  IADD3 R10, PT, PT, R0, 0xffffffe, RZ ;  /* 0x0ffffffe000a7810 */ /* 0x001fcc0007ffe0ff */
        /* <DEDUP_REMOVED lines=12> */
[----:B------:R-:W-:Y:S02]  /*18d0*/  @P1 IADD3 R11, PT, PT, R11, 0x1, RZ ;  /* 0x000000010b0b1810 */ /* 0x000fe40007ffe0ff */
[----:B------:R-:W-:-:S05]  /*18e0*/  @!P2 LOP3.LUT R11, RZ, UR15, RZ, 0x33, !PT ;  /* 0x0000000fff0bac12 */ /* 0x000fca000f8e33ff */
[----:B------:R-:W-:-:S04]  /*18f0*/  IMAD.MOV R33, RZ, RZ, -R11 ;  /* 0x000000ffff217224 */ /* 0x000fc800078e0a0b */
[----:B------:R-:W-:Y:S01]  /*1900*/  IMAD R33, R33, UR15, R26 ;  /* 0x0000000f21217c24 */ /* 0x000fe2000f8e021a */
[----:B------:R-:W-:Y:S01]  /*1910*/  MOV R26, R11 ;  /* 0x0000000b001a7202 */ /* 0x000fe20000000f00 */
[----:B------:R-:W-:Y:S06]  /*1920*/  BRA `(.L_x_57) ;  /* 0x00000000002c7947 */ /* 0x000fec0003800000 */
.L_x_56:
[----:B------:R-:W0:Y:S01]  /*1930*/  LDCU UR32, c[0x0][0x428] ;  /* 0x00008500ff2077ac */ /* 0x000e220008000800 */
[----:B------:R-:W-:Y:S01]  /*1940*/  IMAD.MOV.U32 R0, RZ, RZ, R26 ;  /* 0x000000ffff007224 */ /* 0x000fe200078e001a */
[----:B------:R-:W-:Y:S01]  /*1950*/  MOV R11, R27 ;  /* 0x0000001b000b7202 */ /* 0x000fe20000000f00 */
[----:B------:R-:W-:Y:S01]  /*1960*/  IMAD.U32 R9, RZ, RZ, UR5 ;  /* 0x00000005ff097e24 */ /* 0x000fe2000f8e00ff */
[----:B------:R-:W-:Y:S02]  /*1970*/  MOV R2, 0x19a0 ;  /* 0x000019a000027802 */ /* 0x000fe40000000f00 */
[----:B0-----:R-:W-:-:S07]  /*1980*/  MOV R10, UR32 ;  /* 0x00000020000a7c02 */ /* 0x001fce0008000f00 */
[----:B-1----:R-:W-:Y:S05]  /*1990*/  CALL.REL.NOINC `($__internal_2_$__cuda_sm20_div_u64) ;  /* 0x0000001400607944 */ /* 0x002fea0003c00000 */
[----:B------:R-:W-:Y:S02]  /*19a0*/  IADD3 R33, PT, PT, -R14, RZ, RZ ;  /* 0x000000ff0e217210 */ /* 0x000fe40007ffe1ff */
[----:B------:R-:W-:-:S03]  /*19b0*/  MOV R27, R15 ;  /* 0x0000000f001b7202 */ /* 0x000fc60000000f00 */
[----:B------:R-:W-:Y:S02]  /*19c0*/  IMAD R33, R33, UR15, R26 ;  /* 0x0000000f21217c24 */ /* 0x000fe4000f8e021a */
[----:B------:R-:W-:-:S07]  /*19d0*/  IMAD.MOV.U32 R26, RZ, RZ, R14 ;  /* 0x000000ffff1a7224 */ /* 0x000fce00078e000e */
.L_x_57:
[----:B------:R-:W-:Y:S05]  /*19e0*/  BSYNC.RECONVERGENT B1 ;  /* 0x0000000000017941 */ /* 0x000fea0003800200 */
.L_x_55:
[----:B------:R-:W-:Y:S01]  /*19f0*/  LOP3.LUT R0, R27, UR6, RZ, 0xfc, !PT ;  /* 0x000000061b007c12 */ /* 0x000fe2000f8efcff */
[----:B------:R-:W-:Y:S03]  /*1a00*/  BSSY.RECONVERGENT B1, `(.L_x_58) ;  /* 0x0000024000017945 */ /* 0x000fe60003800200 */
[----:B------:R-:W-:-:S13]  /*1a10*/  ISETP.NE.U32.AND P0, PT, R0, RZ, PT ;  /* 0x000000ff0000720c */ /* 0x000fda0003f05070 */
[----:B------:R-:W-:Y:S05]  /*1a20*/  @P0 BRA `(.L_x_59) ;  /* 0x0000000000580947 */ /* 0x000fea0003800000 */
[----:B------:R-:W0:Y:S01]  /*1a30*/  I2F.U32.RP R0, UR16 ;  /* 0x0000001000007d06 */ /* 0x000e220008209000 */
[----:B------:R-:W-:-:S07]  /*1a40*/  ISETP.NE.U32.AND P2, PT, RZ, UR16, PT ;  /* 0x00000010ff007c0c */ /* 0x000fce000bf45070 */
        /* <DEDUP_REMOVED lines=8> */
[----:B------:R-:W-:Y:S01]  /*1ad0*/  IMAD.MOV.U32 R11, RZ, RZ, RZ ;  /* 0x000000ffff0b7224 */ /* 0x000fe200078e00ff */
        /* <DEDUP_REMOVED lines=11> */
.L_x_59:
[----:B------:R-:W0:Y:S01]  /*1b90*/  LDCU UR32, c[0x0][0x424] ;  /* 0x00008480ff2077ac */ /* 0x000e220008000800 */
[----:B------:R-:W-:Y:S01]  /*1ba0*/  IMAD.MOV.U32 R0, RZ, RZ, R26 ;  /* 0x000000ffff007224 */ /* 0x000fe200078e001a */
[----:B------:R-:W-:Y:S01]  /*1bb0*/  MOV R11, R27 ;  /* 0x0000001b000b7202 */ /* 0x000fe20000000f00 */
[----:B------:R-:W-:Y:S01]  /*1bc0*/  IMAD.U32 R9, RZ, RZ, UR6 ;  /* 0x00000006ff097e24 */ /* 0x000fe2000f8e00ff */
[----:B------:R-:W-:Y:S02]  /*1bd0*/  MOV R2, 0x1c00 ;  /* 0x00001c0000027802 */ /* 0x000fe40000000f00 */
[----:B0-----:R-:W-:-:S07]  /*1be0*/  MOV R10, UR32 ;  /* 0x00000020000a7c02 */ /* 0x001fce0008000f00 */
[----:B-1----:R-:W-:Y:S05]  /*1bf0*/  CALL.REL.NOINC `($__internal_2_$__cuda_sm20_div_u64) ;  /* 0x0000001000c87944 */ /* 0x002fea0003c00000 */
[----:B------:R-:W-:Y:S01]  /*1c00*/  IADD3 R9, PT, PT, -R14, RZ, RZ ;  /* 0x000000ff0e097210 */ /* 0x000fe20007ffe1ff */
[----:B------:R-:W-:Y:S01]  /*1c10*/  IMAD.MOV.U32 R10, RZ, RZ, R14 ;  /* 0x000000ffff0a7224 */ /* 0x000fe200078e000e */
[----:B------:R-:W-:-:S03]  /*1c20*/  MOV R11, R15 ;  /* 0x0000000f000b7202 */ /* 0x000fc60000000f00 */
[----:B------:R-:W-:-:S07]  /*1c30*/  IMAD R0, R9, UR16, R26 ;  /* 0x0000001009007c24 */ /* 0x000fce000f8e021a */
.L_x_60:
[----:B------:R-:W-:Y:S05]  /*1c40*/  BSYNC.RECONVERGENT B1 ;  /* 0x0000000000017941 */ /* 0x000fea0003800200 */
.L_x_58:
        /* <DEDUP_REMOVED lines=13> */
[----:B------:R-:W-:-:S05]  /*1d20*/  IMAD.HI.U32 R15, R15, R10, RZ ;  /* 0x0000000a0f0f7227 */ /* 0x000fca00078e00ff */
[----:B------:R-:W-:-:S05]  /*1d30*/  IADD3 R15, PT, PT, -R15, RZ, RZ ;  /* 0x000000ff0f0f7210 */ /* 0x000fca0007ffe1ff */
[----:B------:R-:W-:-:S05]  /*1d40*/  IMAD R32, R15, UR17, R10 ;  /* 0x000000110f207c24 */ /* 0x000fca000f8e020a */
[----:B------:R-:W-:-:S13]  /*1d50*/  ISETP.GE.U32.AND P0, PT, R32, UR17, PT ;  /* 0x0000001120007c0c */ /* 0x000fda000bf06070 */
[----:B------:R-:W-:-:S05]  /*1d60*/  @P0 VIADD R32, R32, -UR17 ;  /* 0x8000001120200c36 */ /* 0x000fca0008000000 */
[----:B------:R-:W-:-:S13]  /*1d70*/  ISETP.GE.U32.AND P0, PT, R32, UR17, PT ;  /* 0x0000001120007c0c */ /* 0x000fda000bf06070 */
[----:B------:R-:W-:Y:S02]  /*1d80*/  @P0 IADD3 R32, PT, PT, R32, -UR17, RZ ;  /* 0x8000001120200c10 */ /* 0x000fe4000fffe0ff */
[----:B------:R-:W-:Y:S01]  /*1d90*/  @!P1 LOP3.LUT R32, RZ, UR17, RZ, 0x33, !PT ;  /* 0x00000011ff209c12 */ /* 0x000fe2000f8e33ff */
[----:B------:R-:W-:Y:S06]  /*1da0*/  BRA `(.L_x_63) ;  /* 0x0000000000107947 */ /* 0x000fec0003800000 */
.L_x_62:
[----:B------:R-:W-:Y:S01]  /*1db0*/  IMAD.MOV.U32 R2, RZ, RZ, R10 ;  /* 0x000000ffff027224 */ /* 0x000fe200078e000a */
[----:B------:R-:W-:Y:S02]  /*1dc0*/  MOV R9, R11 ;  /* 0x0000000b00097202 */ /* 0x000fe40000000f00 */
[----:B------:R-:W-:-:S07]  /*1dd0*/  MOV R24, 0x1df0 ;  /* 0x00001df000187802 */ /* 0x000fce0000000f00 */
[----:B-1----:R-:W-:Y:S05]  /*1de0*/  CALL.REL.NOINC `($__internal_3_$__cuda_sm20_rem_u64) ;  /* 0x0000001400647944 */ /* 0x002fea0003c00000 */
.L_x_63:
[----:B------:R-:W-:Y:S05]  /*1df0*/  BSYNC.RECONVERGENT B1 ;  /* 0x0000000000017941 */ /* 0x000fea0003800200 */
.L_x_61:
[----:B------:R-:W0:Y:S01]  /*1e00*/  LDC.64 R14, c[0x0][0x3b0] ;  /* 0x0000ec00ff0e7b82 */ /* 0x000e220000000a00 */
[----:B------:R-:W0:Y:S01]  /*1e10*/  LDCU.128 UR32, c[0x0][0x400] ;  /* 0x00008000ff2077ac */ /* 0x000e220008000c00 */
[----:B------:R-:W0:Y:S01]  /*1e20*/  I2F.F64 R10, R13 ;  /* 0x0000000d000a7312 */ /* 0x000e220000201c00 */
[----:B------:R-:W-:Y:S01]  /*1e30*/  MOV.SPILL R2, UR5 ;  /* 0x0000000500027c02 */ /* 0x000fe20009000f00 */
[----:B------:R-:W-:Y:S01]  /*1e40*/  BSSY.RECONVERGENT B1, `(.L_x_64) ;  /* 0x0000106000017945 */ /* 0x000fe20003800200 */
[----:B------:R-:W-:Y:S01]  /*1e50*/  MOV.SPILL R29, UR4 ;  /* 0x00000004001d7c02 */ /* 0x000fe20009000f00 */
[----:B------:R-:W2:Y:S02]  /*1e60*/  LDCU.64 UR4, c[0x0][0x448] ;  /* 0x00008900ff0477ac */ /* 0x000ea40008000a00 */
[----:B------:R-:W3:Y:S02]  /*1e70*/  LDC.64 R24, c[0x0][0x3b8] ;  /* 0x0000ee00ff187b82 */ /* 0x000ee40000000a00 */
[----:B------:R-:W-:Y:S06]  /*1e80*/  I2F.F64 R8, R8 ;  /* 0x0000000800087312 */ /* 0x000fec0000201c00 */
[----:B------:R-:W4:Y:S02]  /*1e90*/  LDC.64 R34, c[0x0][0x3c8] ;  /* 0x0000f200ff227b82 */ /* 0x000f240000000a00 */
[----:B------:R-:W-:Y:S01]  /*1ea0*/  I2F.F64 R38, R30 ;  /* 0x0000001e00267312 */ /* 0x000fe20000201c00 */
[----:B0-----:R-:W-:-:S07]  /*1eb0*/  DFMA R10, R10, UR32, R14 ;  /* 0x000000200a0a7c2b */ /* 0x001fce000800000e */
[----:B------:R-:W3:Y:S08]  /*1ec0*/  I2F.F64 R14, R12 ;  /* 0x0000000c000e7312 */ /* 0x000ef00000201c00 */
[----:B------:R-:W4:Y:S01]  /*1ed0*/  I2F.F64 R26, R5 ;  /* 0x00000005001a7312 */ /* 0x000f220000201c00 */
[----:B---3--:R-:W-:Y:S01]  /*1ee0*/  DFMA R14, R14, UR34, R24 ;  /* 0x000000220e0e7c2b */ /* 0x008fe20008000018 */
[----:B------:R-:W4:Y:S01]  /*1ef0*/  LDCU.128 UR32, c[0x0][0x410] ;  /* 0x00008200ff2077ac */ /* 0x000f220008000c00 */
[----:B------:R-:W0:Y:S05]  /*1f00*/  LDC.64 R24, c[0x0][0x3c0] ;  /* 0x0000f000ff187b82 */ /* 0x000e2a0000000a00 */
[----:B------:R-:W-:Y:S08]  /*1f10*/  I2F.F64 R40, R28 ;  /* 0x0000001c00287312 */ /* 0x000ff00000201c00 */
[----:B------:R-:W-:Y:S01]  /*1f20*/  I2F.F64 R36, R0 ;  /* 0x0000000000247312 */ /* 0x000fe20000201c00 */
[----:B----4-:R-:W-:-:S07]  /*1f30*/  DFMA R26, R26, UR34, R34 ;  /* 0x000000221a1a7c2b */ /* 0x010fce0008000022 */
[----:B------:R-:W1:Y:S01]  /*1f40*/  I2F.F64 R42, R31 ;  /* 0x0000001f002a7312 */ /* 0x000e620000201c00 */
[----:B0-----:R-:W-:Y:S01]  /*1f50*/  DFMA R24, R8, UR32, R24 ;  /* 0x0000002008187c2b */ /* 0x001fe20008000018 */
[----:B------:R-:W0:Y:S01]  /*1f60*/  LDCU.128 UR32, c[0x0][0x450] ;  /* 0x00008a00ff2077ac */ /* 0x000e220008000c00 */
[----:B------:R-:W3:Y:S05]  /*1f70*/  LDC.64 R8, c[0x0][0x3a0] ;  /* 0x0000e800ff087b82 */ /* 0x000eea0000000a00 */
[----:B------:R-:W4:Y:S01]  /*1f80*/  I2F.F64 R34, R32 ;  /* 0x0000002000227312 */ /* 0x000f220000201c00 */
[----:B-1----:R-:W-:Y:S02]  /*1f90*/  DFMA R42, R42, UR26, R16 ;  /* 0x0000001a2a2a7c2b */ /* 0x002fe40008000010 */
[----:B----4-:R-:W-:-:S02]  /*1fa0*/  DFMA R12, R34, UR20, R22 ;  /* 0x00000014220c7c2b */ /* 0x010fc40008000016 */
[----:B------:R-:W-:Y:S02]  /*1fb0*/  DFMA R34, R36, UR22, R20 ;  /* 0x0000001624227c2b */ /* 0x000fe40008000014 */
[----:B---3--:R-:W-:Y:S01]  /*1fc0*/  DFMA R8, R38, UR28, R8 ;  /* 0x0000001c26087c2b */ /* 0x008fe20008000008 */
[----:B------:R-:W1:Y:S03]  /*1fd0*/  LDC.64 R38, c[0x0][0x3a8] ;  /* 0x0000ea00ff267b82 */ /* 0x000e660000000a00 */
[----:B--2---:R-:W-:Y:S01]  /*1fe0*/  DFMA R36, R12, UR4, RZ ;  /* 0x000000040c247c2b */ /* 0x004fe200080000ff */
[----:B------:R-:W2:Y:S07]  /*1ff0*/  LDCU.64 UR4, c[0x0][0x490] ;  /* 0x00009200ff0477ac */ /* 0x000eae0008000a00 */
[----:B0-----:R-:W-:-:S02]  /*2000*/  DFMA R36, R34, UR32, R36 ;  /* 0x0000002022247c2b */ /* 0x001fc40008000024 */
[----:B-1----:R-:W-:Y:S01]  /*2010*/  DFMA R38, R40, UR30, R38 ;  /* 0x0000001e28267c2b */ /* 0x002fe20008000026 */
[----:B------:R-:W0:Y:S02]  /*2020*/  I2F.F64 R40, R33 ;  /* 0x0000002100287312 */ /* 0x000e240000201c00 */
[----:B0-----:R-:W-:-:S08]  /*2030*/  DFMA R40, R40, UR24, R18 ;  /* 0x0000001828287c2b */ /* 0x001fd00008000012 */
[----:B------:R-:W-:Y:S01]  /*2040*/  DFMA R36, R40, UR34, R36 ;  /* 0x0000002228247c2b */ /* 0x000fe20008000024 */
[----:B------:R-:W0:Y:S07]  /*2050*/  LDCU.128 UR32, c[0x0][0x460] ;  /* 0x00008c00ff2077ac */ /* 0x000e2e0008000c00 */
[----:B0-----:R-:W-:-:S08]  /*2060*/  DFMA R36, R42, UR32, R36 ;  /* 0x000000202a247c2b */ /* 0x001fd00008000024 */
[----:B------:R-:W-:Y:S01]  /*2070*/  DFMA R36, R8, UR34, R36 ;  /* 0x0000002208247c2b */ /* 0x000fe20008000024 */
[----:B------:R-:W0:Y:S07]  /*2080*/  LDCU.128 UR32, c[0x0][0x470] ;  /* 0x00008e00ff2077ac */ /* 0x000e2e0008000c00 */
[----:B0-----:R-:W-:-:S08]  /*2090*/  DFMA R36, R38, UR32, R36 ;  /* 0x0000002026247c2b */ /* 0x001fd00008000024 */
[----:B------:R-:W-:Y:S01]  /*20a0*/  DFMA R36, R10, UR34, R36 ;  /* 0x000000220a247c2b */ /* 0x000fe20008000024 */
[----:B------:R-:W0:Y:S07]  /*20b0*/  LDCU.128 UR32, c[0x0][0x480] ;  /* 0x00009000ff2077ac */ /* 0x000e2e0008000c00 */
[----:B0-----:R-:W-:Y:S01]  /*20c0*/  DFMA R36, R14, UR32, R36 ;  /* 0x000000200e247c2b */ /* 0x001fe20008000024 */
[----:B------:R-:W0:Y:S07]  /*20d0*/  LDCU.64 UR32, c[0x0][0x7b8] ;  /* 0x0000f700ff2077ac */ /* 0x000e2e0008000a00 */
[----:B------:R-:W-:Y:S01]  /*20e0*/  DFMA R36, R24, UR34, R36 ;  /* 0x0000002218247c2b */ /* 0x000fe20008000024 */
[----:B------:R-:W1:Y:S07]  /*20f0*/  LDCU.64 UR34, c[0x0][0x768] ;  /* 0x0000ed00ff2277ac */ /* 0x000e6e0008000a00 */
[----:B--2---:R-:W-:Y:S01]  /*2100*/  DFMA R36, R26, UR4, R36 ;  /* 0x000000041a247c2b */ /* 0x004fe20008000024 */
[----:B------:R-:W-:-:S02]  /*2110*/  R2UR.FILL UR5, R2 ;  /* 0x00000000020572ca */ /* 0x000fc400004e0000 */
[----:B------:R-:W-:-:S05]  /*2120*/  R2UR.FILL UR4, R29 ;  /* 0x000000001d0472ca */ /* 0x000fca00004e0000 */
[----:B-1----:R-:W-:-:S08]  /*2130*/  DADD R36, R36, -UR34 ;  /* 0x8000002224247e29 */ /* 0x002fd00008000000 */
[----:B0-----:R-:W-:-:S14]  /*2140*/  DSETP.GT.AND P0, PT, |R36|, UR32, PT ;  /* 0x0000002024007e2a */ /* 0x001fdc000bf04200 */
[----:B------:R-:W-:Y:S05]  /*2150*/  @P0 BRA `(.L_x_65) ;  /* 0x0000000c00500947 */ /* 0x000fea0003800000 */
[----:B------:R-:W0:Y:S01]  /*2160*/  LDCU.64 UR32, c[0x0][0x498] ;  /* 0x00009300ff2077ac */ /* 0x000e220008000a00 */
[----:B------:R-:W-:Y:S02]  /*2170*/  MOV.SPILL R0, UR5 ;  /* 0x0000000500007c02 */ /* 0x000fe40009000f00 */
[----:B------:R-:W-:Y:S01]  /*2180*/  MOV.SPILL R2, UR4 ;  /* 0x0000000400027c02 */ /* 0x000fe20009000f00 */
[----:B------:R-:W1:Y:S01]  /*2190*/  LDCU.64 UR4, c[0x0][0x4e0] ;  /* 0x00009c00ff0477ac */ /* 0x000e620008000a00 */
[----:B0-----:R-:W-:Y:S01]  /*21a0*/  DFMA R28, R12, UR32, RZ ;  /* 0x000000200c1c7c2b */ /* 0x001fe200080000ff */
[----:B------:R-:W0:Y:S07]  /*21b0*/  LDCU.128 UR32, c[0x0][0x4a0] ;  /* 0x00009400ff2077ac */ /* 0x000e2e0008000c00 */
        /* <DEDUP_REMOVED lines=12> */
[----:B------:R-:W2:Y:S07]  /*2280*/  LDCU.64 UR34, c[0x0][0x770] ;  /* 0x0000ee00ff2277ac */ /* 0x000eae0008000a00 */
[----:B-1----:R-:W-:Y:S01]  /*2290*/  DFMA R28, R26, UR4, R28 ;  /* 0x000000041a1c7c2b */ /* 0x002fe2000800001c */
[----:B------:R-:W-:-:S02]  /*22a0*/  R2UR.FILL UR5, R0 ;  /* 0x00000000000572ca */ /* 0x000fc400004e0000 */
[----:B------:R-:W-:-:S05]  /*22b0*/  R2UR.FILL UR4, R2 ;  /* 0x00000000020472ca */ /* 0x000fca00004e0000 */
[----:B--2---:R-:W-:-:S08]  /*22c0*/  DADD R28, R28, -UR34 ;  /* 0x800000221c1c7e29 */ /* 0x004fd00008000000 */
        /* <DEDUP_REMOVED lines=77> */
[----:B------:R-:W0:Y:S02]  /*27a0*/  LDCU.64 UR32, c[0x0][0x5d8] ;  /* 0x0000bb00ff2077ac */ /* 0x000e240008000a00 */
        /* <DEDUP_REMOVED lines=13> */
[----:B------:R-:W-:-:S08]  /*2880*/  DFMA R28, R24, UR34, R28 ;  /* 0x00000022181c7c2b */ /* 0x000fd0000800001c */
[----:B0-----:R-:W-:-:S08]  /*2890*/  DFMA R28, R26, UR32, R28 ;  /* 0x000000201a1c7c2b */ /* 0x001fd0000800001c */
[----:B------:R-:W-:-:S08]  /*28a0*/  DADD R28, R28, -UR76 ;  /* 0x8000004c1c1c7e29 */ /* 0x000fd00008000000 */
[----:B------:R-:W-:-:S14]  /*28b0*/  DSETP.GT.AND P0, PT, |R28|, UR74, PT ;  /* 0x0000004a1c007e2a */ /* 0x000fdc000bf04200 */
[----:B------:R-:W-:Y:S05]  /*28c0*/  @P0 BRA `(.L_x_65) ;  /* 0x0000000400740947 */ /* 0x000fea0003800000 */
[----:B------:R-:W0:Y:S01]  /*28d0*/  LDCU.128 UR32, c[0x0][0x630] ;  /* 0x0000c600ff2077ac */ /* 0x000e220008000c00 */
[----:B------:R-:W-:-:S08]  /*28e0*/  DFMA R28, R12, UR72, RZ ;  /* 0x000000480c1c7c2b */ /* 0x000fd000080000ff */
        /* <DEDUP_REMOVED lines=10> */
[----:B------:R-:W-:-:S08]  /*2990*/  DFMA R28, R24, UR34, R28 ;  /* 0x00000022181c7c2b */ /* 0x000fd0000800001c */
[----:B------:R-:W-:-:S08]  /*29a0*/  DFMA R28, R26, UR70, R28 ;  /* 0x000000461a1c7c2b */ /* 0x000fd0000800001c */
        /* <DEDUP_REMOVED lines=54> */
[----:B------:R-:W0:Y:S01]  /*2d10*/  S2R R0, SR_LTMASK ;  /* 0x0000000000007919 */ /* 0x000e220000003900 */
[----:B------:R-:W-:Y:S01]  /*2d20*/  VOTEU.ANY UR35, UPT, PT ;  /* 0x0000000000237886 */ /* 0x000fe200038e0100 */
[----:B------:R-:W1:Y:S01]  /*2d30*/  LDC.64 R8, c[0x0][0x810] ;  /* 0x00020400ff087b82 */ /* 0x000e620000000a00 */
[----:B------:R-:W2:Y:S01]  /*2d40*/  FLO.U32 R5, UR35 ;  /* 0x0000002300057d00 */ /* 0x000ea200080e0000 */
[----:B------:R-:W-:Y:S01]  /*2d50*/  UPOPC UR32, UR35 ;  /* 0x00000023002072bf */ /* 0x000fe20008000000 */
[----:B------:R-:W-:-:S03]  /*2d60*/  UMOV UR34, URZ ;  /* 0x000000ff00227c82 */ /* 0x000fc60008000000 */
[----:B------:R-:W-:-:S04]  /*2d70*/  UIMAD.WIDE.U32 UR32, UR32, 0x1, URZ ;  /* 0x00000001202078a5 */ /* 0x000fc8000f8e00ff */
[----:B------:R-:W-:Y:S02]  /*2d80*/  UIADD3 UR34, UPT, UPT, UR33, UR34, URZ ;  /* 0x0000002221227290 */ /* 0x000fe4000fffe0ff */
[----:B------:R-:W-:Y:S01]  /*2d90*/  MOV R11, UR33 ;  /* 0x00000021000b7c02 */ /* 0x000fe20008000f00 */
[----:B------:R-:W-:-:S03]  /*2da0*/  IMAD.U32 R10, RZ, RZ, UR32 ;  /* 0x00000020ff0a7e24 */ /* 0x000fc6000f8e00ff */
[----:B------:R-:W-:Y:S01]  /*2db0*/  IMAD.U32 R11, RZ, RZ, UR34 ;  /* 0x00000022ff0b7e24 */ /* 0x000fe2000f8e00ff */
[----:B0-----:R-:W-:Y:S02]  /*2dc0*/  LOP3.LUT R2, R0, UR35, RZ, 0xc0, !PT ;  /* 0x0000002300027c12 */ /* 0x001fe4000f8ec0ff */
[----:B------:R-:W2:Y:S02]  /*2dd0*/  S2R R0, SR_LANEID ;  /* 0x0000000000007919 */ /* 0x000ea40000000000 */
[----:B--2---:R-:W-:-:S13]  /*2de0*/  ISETP.EQ.U32.AND P0, PT, R5, R0, PT ;  /* 0x000000000500720c */ /* 0x004fda0003f02070 */
[----:B-1----:R-:W2:Y:S01]  /*2df0*/  @P0 ATOMG.E.ADD.64.STRONG.GPU PT, R8, desc[UR40][R8.64], R10 ;  /* 0x8000000a080809a8 */ /* 0x002ea200081ef528 */
[----:B------:R-:W0:Y:S01]  /*2e00*/  POPC R15, R2 ;  /* 0x00000002000f7309 */ /* 0x000e220000000000 */
[----:B------:R-:W-:Y:S02]  /*2e10*/  UMOV UR32, URZ ;  /* 0x000000ff00207c82 */ /* 0x000fe40008000000 */
[----:B--2---:R-:W-:Y:S04]  /*2e20*/  SHFL.IDX PT, R12, R8, R5, 0x1f ;  /* 0x00001f05080c7589 */ /* 0x004fe800000e0000 */
[----:B------:R-:W0:Y:S02]  /*2e30*/  SHFL.IDX PT, R13, R9, R5, 0x1f ;  /* 0x00001f05090d7589 */ /* 0x000e2400000e0000 */
[----:B0-----:R-:W-:-:S05]  /*2e40*/  IMAD.WIDE.U32 R12, R15, 0x1, R12 ;  /* 0x000000010f0c7825 */ /* 0x001fca00078e000c */
[----:B------:R-:W-:Y:S01]  /*2e50*/  IADD3 R13, PT, PT, R13, UR32, RZ ;  /* 0x000000200d0d7c10 */ /* 0x000fe2000fffe0ff */
[----:B------:R-:W0:Y:S02]  /*2e60*/  LDCU.64 UR32, c[0x0][0x808] ;  /* 0x00010100ff2077ac */ /* 0x000e240008000a00 */
[----:B0-----:R-:W-:-:S04]  /*2e70*/  LEA R14, P0, R12, UR32, 0x3 ;  /* 0x000000200c0e7c11 */ /* 0x001fc8000f8018ff */
[----:B------:R-:W-:-:S05]  /*2e80*/  LEA.HI.X R15, R12, UR33, R13, 0x3, P0 ;  /* 0x000000210c0f7c11 */ /* 0x000fca00080f1c0d */
[----:B------:R0:W-:Y:S04]  /*2e90*/  STG.E.64 desc[UR40][R14.64], R6 ;  /* 0x000000060e007986 */ /* 0x0001e8000c101b28 */
.L_x_65:
[----:B------:R-:W-:Y:S05]  /*2ea0*/  BSYNC.RECONVERGENT B1 ;  /* 0x0000000000017941 */ /* 0x000fea0003800200 */
.L_x_64:
[----:B0-----:R-:W-:-:S05]  /*2eb0*/  IADD3 R6, P0, PT, R6, 0x1, RZ ;  /* 0x0000000106067810 */ /* 0x001fca0007f1e0ff */
[----:B------:R-:W-:Y:S01]  /*2ec0*/  IMAD.X R7, RZ, RZ, R7, P0 ;  /* 0x000000ffff077224 */ /* 0x000fe200000e0607 */
[----:B------:R-:W-:-:S04]  /*2ed0*/  ISETP.GE.U32.AND P0, PT, R6, R3, PT ;  /* 0x000000030600720c */ /* 0x000fc80003f06070 */
[----:B------:R-:W-:-:S13]  /*2ee0*/  ISETP.GE.U32.AND.EX P0, PT, R7, R4, PT, P0 ;  /* 0x000000040700720c */ /* 0x000fda0003f06100 */
[----:B------:R-:W-:Y:S05]  /*2ef0*/  @!P0 BRA `(.L_x_66) ;  /* 0xffffffd400e08947 */ /* 0x000fea000383ffff */
[----:B------:R-:W-:Y:S05]  /*2f00*/  BSYNC B0 ;  /* 0x0000000000007941 */ /* 0x000fea0003800000 */
.L_x_33:
[----:B------:R-:W-:Y:S05]  /*2f10*/  EXIT ;  /* 0x000000000000794d */ /* 0x000fea0003800000 */
        .weak           $__internal_2_$__cuda_sm20_div_u64
        .type           $__internal_2_$__cuda_sm20_div_u64,@function
        .size           $__internal_2_$__cuda_sm20_div_u64,($__internal_3_$__cuda_sm20_rem_u64 - $__internal_2_$__cuda_sm20_div_u64)
$__internal_2_$__cuda_sm20_div_u64:
[----:B------:R-:W-:Y:S01]  /*2f20*/  MOV R36, R10 ;  /* 0x0000000a00247202 */ /* 0x000fe20000000f00 */
[----:B------:R-:W-:-:S04]  /*2f30*/  IMAD.MOV.U32 R37, RZ, RZ, R9 ;  /* 0x000000ffff257224 */ /* 0x000fc800078e0009 */
[----:B------:R-:W0:Y:S08]  /*2f40*/  I2F.U64.RP R32, R36 ;  /* 0x0000002400207312 */ /* 0x000e300000309000 */
[----:B0-----:R-:W0:Y:S02]  /*2f50*/  MUFU.RCP R32, R32 ;  /* 0x0000002000207308 */ /* 0x001e240000001000 */
[----:B0-----:R-:W-:-:S06]  /*2f60*/  IADD3 R25, PT, PT, R32, 0x1ffffffe, RZ ;  /* 0x1ffffffe20197810 */ /* 0x001fcc0007ffe0ff */
[----:B------:R-:W0:Y:S02]  /*2f70*/  F2I.U64.TRUNC R24, R25 ;  /* 0x0000001900187311 */ /* 0x000e24000020d800 */
[----:B0-----:R-:W-:Y:S01]  /*2f80*/  IMAD.WIDE.U32 R14, R24, R10, RZ ;  /* 0x0000000a180e7225 */ /* 0x001fe200078e00ff */
[----:B------:R-:W-:-:S03]  /*2f90*/  MOV R35, R24 ;  /* 0x0000001800237202 */ /* 0x000fc60000000f00 */
        /* <DEDUP_REMOVED lines=10> */
[----:B------:R-:W-:Y:S02]  /*3040*/  IMAD.X R25, R14, 0x1, R25, P0 ;  /* 0x000000010e197824 */ /* 0x000fe400000e0619 */
[----:B------:R-:W-:-:S03]  /*3050*/  IMAD.WIDE.U32 R34, R15, R10, RZ ;  /* 0x0000000a0f227225 */ /* 0x000fc600078e00ff */
[----:B------:R-:W-:Y:S01]  /*3060*/  IADD3.X R25, PT, PT, RZ, RZ, R25, P2, P1 ;  /* 0x000000ffff197210 */ /* 0x000fe200017e2419 */
[----:B------:R-:W-:Y:S01]  /*3070*/  IMAD R14, R15, R9, R35 ;  /* 0x000000090f0e7224 */ /* 0x000fe200078e0223 */
[----:B------:R-:W-:Y:S01]  /*3080*/  IADD3 R24, P0, PT, RZ, -R34, RZ ;  /* 0x80000022ff187210 */ /* 0x000fe20007f1e0ff */
[----:B------:R-:W-:Y:S02]  /*3090*/  HFMA2 R35, -RZ, RZ, 0, 0 ;  /* 0x00000000ff237431 */ /* 0x000fe400000001ff */
[----:B------:R-:W-:Y:S02]  /*30a0*/  IMAD R29, R25, R10, R14 ;  /* 0x0000000a191d7224 */ /* 0x000fe400078e020e */
[----:B------:R-:W-:-:S03]  /*30b0*/  IMAD.HI.U32 R14, R15, R24, RZ ;  /* 0x000000180f0e7227 */ /* 0x000fc600078e00ff */
[----:B------:R-:W-:-:S05]  /*30c0*/  IADD3.X R32, PT, PT, RZ, ~R29, RZ, P0, !PT ;  /* 0x8000001dff207210 */ /* 0x000fca00007fe4ff */
[----:B------:R-:W-:-:S04]  /*30d0*/  IMAD.WIDE.U32 R14, P0, R15, R32, R14 ;  /* 0x000000200f0e7225 */ /* 0x000fc8000780000e */
[----:B------:R-:W-:-:S04]  /*30e0*/  IMAD.HI.U32 R15, P1, R25, R24, R14 ;  /* 0x00000018190f7227 */ /* 0x000fc8000782000e */
[CC--:B------:R-:W-:Y:S02]  /*30f0*/  IMAD R14, R25.reuse, R32.reuse, RZ ;  /* 0x00000020190e7224 */ /* 0x0c0fe400078e02ff */
[----:B------:R-:W-:-:S03]  /*3100*/  IMAD.HI.U32 R32, R25, R32, RZ ;  /* 0x0000002019207227 */ /* 0x000fc600078e00ff */
[----:B------:R-:W-:Y:S01]  /*3110*/  IADD3 R14, P2, PT, R14, R15, RZ ;  /* 0x0000000f0e0e7210 */ /* 0x000fe20007f5e0ff */
[----:B------:R-:W-:-:S04]  /*3120*/  IMAD.X R24, R32, 0x1, R25, P0 ;  /* 0x0000000120187824 */ /* 0x000fc800000e0619 */
[----:B------:R-:W-:Y:S01]  /*3130*/  IMAD.HI.U32 R34, R14, R0, RZ ;  /* 0x000000000e227227 */ /* 0x000fe200078e00ff */
[----:B------:R-:W-:-:S03]  /*3140*/  IADD3.X R24, PT, PT, RZ, RZ, R24, P2, P1 ;  /* 0x000000ffff187210 */ /* 0x000fc600017e2418 */
[----:B------:R-:W-:-:S04]  /*3150*/  IMAD.WIDE.U32 R34, R14, R11, R34 ;  /* 0x0000000b0e227225 */ /* 0x000fc800078e0022 */
[C---:B------:R-:W-:Y:S02]  /*3160*/  IMAD R14, R24.reuse, R11, RZ ;  /* 0x0000000b180e7224 */ /* 0x040fe400078e02ff */
[----:B------:R-:W-:-:S04]  /*3170*/  IMAD.HI.U32 R15, P0, R24, R0, R34 ;  /* 0x00000000180f7227 */ /* 0x000fc80007800022 */
[----:B------:R-:W-:Y:S01]  /*3180*/  IMAD.HI.U32 R24, R24, R11, RZ ;  /* 0x0000000b18187227 */ /* 0x000fe200078e00ff */
[----:B------:R-:W-:-:S03]  /*3190*/  IADD3 R14, P1, PT, R14, R15, RZ ;  /* 0x0000000f0e0e7210 */ /* 0x000fc60007f3e0ff */
[----:B------:R-:W-:Y:S01]  /*31a0*/  IMAD.X R15, RZ, RZ, R24, P0 ;  /* 0x000000ffff0f7224 */ /* 0x000fe200000e0618 */
[C---:B------:R-:W-:Y:S01]  /*31b0*/  IADD3 R29, P2, PT, R14.reuse, 0x1, RZ ;  /* 0x000000010e1d7810 */ /* 0x040fe20007f5e0ff */
[----:B------:R-:W-:-:S03]  /*31c0*/  IMAD.WIDE.U32 R34, R14, R10, RZ ;  /* 0x0000000a0e227225 */ /* 0x000fc600078e00ff */
[----:B------:R-:W-:Y:S01]  /*31d0*/  IADD3.X R15, PT, PT, RZ, R15, RZ, P1, !PT ;  /* 0x0000000fff0f7210 */ /* 0x000fe20000ffe4ff */
[----:B------:R-:W-:Y:S01]  /*31e0*/  IMAD R24, R14, R9, R35 ;  /* 0x000000090e187224 */ /* 0x000fe200078e0223 */
[----:B------:R-:W-:-:S03]  /*31f0*/  IADD3 R25, P1, PT, -R34, R0, RZ ;  /* 0x0000000022197210 */ /* 0x000fc60007f3e1ff */
[-C--:B------:R-:W-:Y:S01]  /*3200*/  IMAD R0, R15, R10.reuse, R24 ;  /* 0x0000000a0f007224 */ /* 0x080fe200078e0218 */
[----:B------:R-:W-:-:S03]  /*3210*/  ISETP.GE.U32.AND P0, PT, R25, R10, PT ;  /* 0x0000000a1900720c */ /* 0x000fc60003f06070 */
[----:B------:R-:W-:Y:S01]  /*3220*/  IMAD.X R0, R11, 0x1, ~R0, P1 ;  /* 0x000000010b007824 */ /* 0x000fe200008e0e00 */
[----:B------:R-:W-:-:S04]  /*3230*/  IADD3 R24, P1, PT, -R10, R25, RZ ;  /* 0x000000190a187210 */ /* 0x000fc80007f3e1ff */
[----:B------:R-:W-:Y:S02]  /*3240*/  ISETP.GE.U32.AND.EX P0, PT, R0, R9, PT, P0 ;  /* 0x000000090000720c */ /* 0x000fe40003f06100 */
[----:B------:R-:W-:Y:S02]  /*3250*/  IADD3.X R11, PT, PT, ~R9, R0, RZ, P1, !PT ;  /* 0x00000000090b7210 */ /* 0x000fe40000ffe5ff */
[----:B------:R-:W-:Y:S01]  /*3260*/  SEL R25, R24, R25, P0 ;  /* 0x0000001918197207 */ /* 0x000fe20000000000 */
[----:B------:R-:W-:Y:S01]  /*3270*/  IMAD.X R24, RZ, RZ, R15, P2 ;  /* 0x000000ffff187224 */ /* 0x000fe200010e060f */
[----:B------:R-:W-:Y:S02]  /*3280*/  SEL R29, R29, R14, P0 ;  /* 0x0000000e1d1d7207 */ /* 0x000fe40000000000 */
[----:B------:R-:W-:Y:S02]  /*3290*/  SEL R0, R11, R0, P0 ;  /* 0x000000000b007207 */ /* 0x000fe40000000000 */
[----:B------:R-:W-:-:S02]  /*32a0*/  SEL R24, R24, R15, P0 ;  /* 0x0000000f18187207 */ /* 0x000fc40000000000 */
[----:B------:R-:W-:Y:S02]  /*32b0*/  ISETP.GE.U32.AND P0, PT, R25, R10, PT ;  /* 0x0000000a1900720c */ /* 0x000fe40003f06070 */
[----:B------:R-:W-:Y:S02]  /*32c0*/  IADD3 R14, P2, PT, R29, 0x1, RZ ;  /* 0x000000011d0e7810 */ /* 0x000fe40007f5e0ff */
[----:B------:R-:W-:Y:S01]  /*32d0*/  ISETP.NE.U32.AND P1, PT, R10, RZ, PT ;  /* 0x000000ff0a00720c */ /* 0x000fe20003f25070 */
[----:B------:R-:W-:Y:S01]  /*32e0*/  IMAD.MOV.U32 R10, RZ, RZ, R2 ;  /* 0x000000ffff0a7224 */ /* 0x000fe200078e0002 */
[----:B------:R-:W-:Y:S02]  /*32f0*/  ISETP.GE.U32.AND.EX P0, PT, R0, R9, PT, P0 ;  /* 0x000000090000720c */ /* 0x000fe40003f06100 */
[----:B------:R-:W-:Y:S02]  /*3300*/  IADD3.X R15, PT, PT, RZ, R24, RZ, P2, !PT ;  /* 0x00000018ff0f7210 */ /* 0x000fe400017fe4ff */
[----:B------:R-:W-:-:S02]  /*3310*/  MOV R11, 0x0 ;  /* 0x00000000000b7802 */ /* 0x000fc40000000f00 */
[----:B------:R-:W-:Y:S02]  /*3320*/  ISETP.NE.AND.EX P1, PT, R9, RZ, PT, P1 ;  /* 0x000000ff0900720c */ /* 0x000fe40003f25310 */
[----:B------:R-:W-:Y:S02]  /*3330*/  SEL R14, R14, R29, P0 ;  /* 0x0000001d0e0e7207 */ /* 0x000fe40000000000 */
[----:B------:R-:W-:Y:S02]  /*3340*/  SEL R15, R15, R24, P0 ;  /* 0x000000180f0f7207 */ /* 0x000fe40000000000 */
[----:B------:R-:W-:Y:S02]  /*3350*/  SEL R14, R14, 0xffffffff, P1 ;  /* 0xffffffff0e0e7807 */ /* 0x000fe40000800000 */
[----:B------:R-:W-:Y:S01]  /*3360*/  SEL R15, R15, 0xffffffff, P1 ;  /* 0xffffffff0f0f7807 */ /* 0x000fe20000800000 */
[----:B------:R-:W-:Y:S06]  /*3370*/  RET.REL.NODEC R10 `(_Z18grid_search_kernel10GridParams16ConstraintParamsPyS1_yy) ;  /* 0xffffffcc0a207950 */ /* 0x000fec0003c3ffff */
        .weak           $__internal_3_$__cuda_sm20_rem_u64
        .type           $__internal_3_$__cuda_sm20_rem_u64,@function
        .size           $__internal_3_$__cuda_sm20_rem_u64,(.L_x_71 - $__internal_3_$__cuda_sm20_rem_u64)
$__internal_3_$__cuda_sm20_rem_u64:
[----:B------:R-:W0:Y:S01]  /*3380*/  LDCU UR32, c[0x0][0x420] ;  /* 0x00008400ff2077ac */ /* 0x000e220008000800 */
[----:B------:R-:W-:Y:S02]  /*3390*/  UMOV UR33, UR7 ;  /* 0x0000000700217c82 */ /* 0x000fe40008000000 */
        /* <DEDUP_REMOVED lines=37> */
[----:B------:R-:W-:-:S03]  /*35f0*/  IADD3 R15, P1, PT, R15, R10, RZ ;  /* 0x0000000a0f0f7210 */ /* 0x000fc60007f3e0ff */
[----:B------:R-:W-:Y:S01]  /*3600*/  HFMA2 R25, -RZ, RZ, 0, 0 ;  /* 0x00000000ff197431 */ /* 0x000fe200000001ff */
        /* <DEDUP_REMOVED lines=9> */
[----:B------:R-:W-:Y:S02]  /*36a0*/  ISETP.GE.U32.AND.EX P1, PT, R11, UR7, PT, P1 ;  /* 0x000000070b007c0c */ /* 0x000fe4000bf26110 */
[----:B------:R-:W-:Y:S02]  /*36b0*/  ISETP.NE.U32.AND P0, PT, RZ, UR32, PT ;  /* 0x00000020ff007c0c */ /* 0x000fe4000bf05070 */
[----:B------:R-:W-:Y:S02]  /*36c0*/  SEL R9, R9, R2, P1 ;  /* 0x0000000209097207 */ /* 0x000fe40000800000 */
[----:B------:R-:W-:-:S02]  /*36d0*/  IADD3.X R2, PT, PT, R11, ~UR7, RZ, P2, !PT ;  /* 0x800000070b027c10 */ /* 0x000fc400097fe4ff */
[C---:B------:R-:W-:Y:S01]  /*36e0*/  ISETP.GE.U32.AND P3, PT, R9.reuse, UR32, PT ;  /* 0x0000002009007c0c */ /* 0x040fe2000bf66070 */
[----:B------:R-:W-:Y:S01]  /*36f0*/  VIADD R32, R9, -UR32 ;  /* 0x8000002009207c36 */ /* 0x000fe20008000000 */
[----:B------:R-:W-:Y:S02]  /*3700*/  SEL R2, R2, R11, P1 ;  /* 0x0000000b02027207 */ /* 0x000fe40000800000 */
[----:B------:R-:W-:Y:S02]  /*3710*/  ISETP.NE.AND.EX P0, PT, RZ, UR7, PT, P0 ;  /* 0x00000007ff007c0c */ /* 0x000fe4000bf05300 */
[----:B------:R-:W-:-:S04]  /*3720*/  ISETP.GE.U32.AND.EX P1, PT, R2, UR7, PT, P3 ;  /* 0x0000000702007c0c */ /* 0x000fc8000bf26130 */
[----:B------:R-:W-:-:S04]  /*3730*/  SEL R32, R32, R9, P1 ;  /* 0x0000000920207207 */ /* 0x000fc80000800000 */
[----:B------:R-:W-:Y:S01]  /*3740*/  SEL R32, R32, 0xffffffff, P0 ;  /* 0xffffffff20207807 */ /* 0x000fe20000000000 */
[----:B------:R-:W-:Y:S06]  /*3750*/  RET.REL.NODEC R24 `(_Z18grid_search_kernel10GridParams16ConstraintParamsPyS1_yy) ;  /* 0xffffffc818287950 */ /* 0x000fec0003c3ffff */
.L_x_67:
        /* <DEDUP_REMOVED lines=10> */
.L_x_71:


//--------------------- .nv.shared.reserved.0     --------------------------
	.section	.nv.shared.reserved.0,"aw",@nobits
	.weak		__nv_reservedSMEM_offset_0_alias
	.size		__nv_reservedSMEM_offset_0_alias, 0, 64
	.other		__nv_reservedSMEM_offset_0_alias,@"STO_CUDA_RESERVED_SHARED STV_DEFAULT"
__nv_reservedSMEM_offset_0_alias:
	.zero		0
	.zero		64


//--------------------- .nv.constant0._Z26reconstruct_results_kernelPy10GridParamsP11ResultPointy --------------------------
	.section	.nv.constant0._Z26reconstruct_results_kernelPy10GridParamsP11ResultPointy,"a",@progbits
	.sectionflags	@""
	.align	4
.nv.constant0._Z26reconstruct_results_kernelPy10GridParamsP11ResultPointy:
	.zero		1120


//--------------------- .nv.constant0._Z18grid_search_kernel10GridParams16ConstraintParamsPyS1_yy --------------------------
	.section	.nv.constant0._Z18grid_search_kernel10GridParams16ConstraintParamsPyS1_yy,"a",@progbits
	.sectionflags	@""
	.align	4
.nv.constant0._Z18grid_search_kernel10GridParams16ConstraintParamsPyS1_yy:
	.zero		2088


//--------------------- SYMBOLS --------------------------

	.type		.nv.reservedSmem.offset0,@object
	.size		.nv.reservedSmem.offset0,0x4
